	.target	sm_90a

	.elftype	@"ET_EXEC"


//--------------------- .note.nv.tkinfo           --------------------------
	.section	.note.nv.tkinfo,"",@"SHT_NOTE"
	.sectionflags	@"SHF_NOTE_NV_TKINFO"
	.tkinfo
        /*0018*/ 	.word	0x00000002
        /*0030*/ 	.string	""
        /*0030*/ 	.string	"ptxas"
        /*0030*/ 	.string	"Cuda compilation tools, release 13.0, V13.0.88"
        /*0030*/ 	.string	"Build cuda_13.0.r13.0/compiler.36424714_0"
        /*0030*/ 	.string	"-arch sm_90a -m 64 "



//--------------------- .note.nv.cuinfo           --------------------------
	.section	.note.nv.cuinfo,"",@"SHT_NOTE"
	.sectionflags	@"SHF_NOTE_NV_CUINFO"
        /*0018*/ 	.short	0x0002
        /*001a*/ 	.short	0x005a
        /*001c*/ 	.short	0x0082
	.zero		2


//--------------------- .nv.info                  --------------------------
	.section	.nv.info,"",@"SHT_CUDA_INFO"
	.align	4


	//----- nvinfo : EIATTR_REGCOUNT
	.align		4
        /*0000*/ 	.byte	0x04, 0x2f
        /*0002*/ 	.short	(.L_15 - .L_14)
	.align		4
.L_14:
        /*0004*/ 	.word	index@(_ZN7cutlass13device_kernelINS_4gemm6kernel13GemmUniversalIN4cute5tupleIJiiiiEEENS1_10collective13CollectiveMmaINS1_34MainloopSm90TmaGmmaWarpSpecializedILi4ENS5_IJNS4_1CILi1EEESB_SB_EEENS1_35KernelTmaWarpSpecializedCooperativeEEENS5_IJNSA_ILi128EEENSA_ILi256EEESF_EEENS_10bfloat16_tENS5_IJlSB_lEEESI_SJ_NS4_8TiledMMAINS4_8MMA_AtomIJNS4_4SM904GMMA28MMA_64x256x16_F32BF16BF16_SSILNSN_5MajorE0ELSP_0ELNSN_7ScaleInE1ELSQ_1EEEEEENS4_6LayoutINS5_IJNSA_ILi2EEESB_SB_EEENS5_IJSB_NSA_ILi0EEESW_EEEEENS5_IJNS4_10UnderscoreESZ_SZ_EEEEENS4_13SM90_TMA_LOADENS4_14ComposedLayoutINS4_7SwizzleILi3ELi4ELi3EEENS4_18smem_ptr_flag_bitsILi16EEENST_INS5_IJNSA_ILi8EEENSA_ILi64EEEEEENS5_IJS19_SB_EEEEEEEvNS4_8identityES12_S1D_vS1E_EENS_8epilogue10collective6detail29Sm90TmaWarpSpecializedAdapterINS1H_15DefaultEpilogueISI_SJ_SJ_NS1G_6thread17LinearCombinationISI_Li1EffLNS1L_9ScaleType4KindE0ELNS_15FloatRoundStyleE2ESI_EENS1_15EpilogueDefaultEEEEEvvEEEEvNT_6ParamsE)
        /*0008*/ 	.word	0x000000a8


	//----- nvinfo : EIATTR_FRAME_SIZE
	.align		4
.L_15:
        /*000c*/ 	.byte	0x04, 0x11
        /*000e*/ 	.short	(.L_17 - .L_16)
	.align		4
.L_16:
        /*0010*/ 	.word	index@(_ZN7cutlass13device_kernelINS_4gemm6kernel13GemmUniversalIN4cute5tupleIJiiiiEEENS1_10collective13CollectiveMmaINS1_34MainloopSm90TmaGmmaWarpSpecializedILi4ENS5_IJNS4_1CILi1EEESB_SB_EEENS1_35KernelTmaWarpSpecializedCooperativeEEENS5_IJNSA_ILi128EEENSA_ILi256EEESF_EEENS_10bfloat16_tENS5_IJlSB_lEEESI_SJ_NS4_8TiledMMAINS4_8MMA_AtomIJNS4_4SM904GMMA28MMA_64x256x16_F32BF16BF16_SSILNSN_5MajorE0ELSP_0ELNSN_7ScaleInE1ELSQ_1EEEEEENS4_6LayoutINS5_IJNSA_ILi2EEESB_SB_EEENS5_IJSB_NSA_ILi0EEESW_EEEEENS5_IJNS4_10UnderscoreESZ_SZ_EEEEENS4_13SM90_TMA_LOADENS4_14ComposedLayoutINS4_7SwizzleILi3ELi4ELi3EEENS4_18smem_ptr_flag_bitsILi16EEENST_INS5_IJNSA_ILi8EEENSA_ILi64EEEEEENS5_IJS19_SB_EEEEEEEvNS4_8identityES12_S1D_vS1E_EENS_8epilogue10collective6detail29Sm90TmaWarpSpecializedAdapterINS1H_15DefaultEpilogueISI_SJ_SJ_NS1G_6thread17LinearCombinationISI_Li1EffLNS1L_9ScaleType4KindE0ELNS_15FloatRoundStyleE2ESI_EENS1_15EpilogueDefaultEEEEEvvEEEEvNT_6ParamsE)
        /*0014*/ 	.word	0x00000000


	//----- nvinfo : EIATTR_MIN_STACK_SIZE
	.align		4
.L_17:
        /*0018*/ 	.byte	0x04, 0x12
        /*001a*/ 	.short	(.L_19 - .L_18)
	.align		4
.L_18:
        /*001c*/ 	.word	index@(_ZN7cutlass13device_kernelINS_4gemm6kernel13GemmUniversalIN4cute5tupleIJiiiiEEENS1_10collective13CollectiveMmaINS1_34MainloopSm90TmaGmmaWarpSpecializedILi4ENS5_IJNS4_1CILi1EEESB_SB_EEENS1_35KernelTmaWarpSpecializedCooperativeEEENS5_IJNSA_ILi128EEENSA_ILi256EEESF_EEENS_10bfloat16_tENS5_IJlSB_lEEESI_SJ_NS4_8TiledMMAINS4_8MMA_AtomIJNS4_4SM904GMMA28MMA_64x256x16_F32BF16BF16_SSILNSN_5MajorE0ELSP_0ELNSN_7ScaleInE1ELSQ_1EEEEEENS4_6LayoutINS5_IJNSA_ILi2EEESB_SB_EEENS5_IJSB_NSA_ILi0EEESW_EEEEENS5_IJNS4_10UnderscoreESZ_SZ_EEEEENS4_13SM90_TMA_LOADENS4_14ComposedLayoutINS4_7SwizzleILi3ELi4ELi3EEENS4_18smem_ptr_flag_bitsILi16EEENST_INS5_IJNSA_ILi8EEENSA_ILi64EEEEEENS5_IJS19_SB_EEEEEEEvNS4_8identityES12_S1D_vS1E_EENS_8epilogue10collective6detail29Sm90TmaWarpSpecializedAdapterINS1H_15DefaultEpilogueISI_SJ_SJ_NS1G_6thread17LinearCombinationISI_Li1EffLNS1L_9ScaleType4KindE0ELNS_15FloatRoundStyleE2ESI_EENS1_15EpilogueDefaultEEEEEvvEEEEvNT_6ParamsE)
        /*0020*/ 	.word	0x00000000
.L_19:


//--------------------- .nv.compat                --------------------------
	.section	.nv.compat,"",@"SHT_CUDA_COMPAT_INFO"
	.align	4
        /*0000*/ 	.byte	0x02, 0x09, 0x01, 0x00, 0x02, 0x02, 0x04, 0x00, 0x02, 0x05, 0x05, 0x00, 0x03, 0x07, 0x01, 0x01
        /*0010*/ 	.byte	0x02, 0x03, 0x01, 0x00, 0x02, 0x06, 0x01, 0x00, 0x04, 0x0b, 0x08, 0x00, 0x00, 0x00, 0x00, 0x00
        /*0020*/ 	.byte	0x00, 0x00, 0x00, 0x00


//--------------------- .nv.info._ZN7cutlass13device_kernelINS_4gemm6kernel13GemmUniversalIN4cute5tupleIJiiiiEEENS1_10collective13CollectiveMmaINS1_34MainloopSm90TmaGmmaWarpSpecializedILi4ENS5_IJNS4_1CILi1EEESB_SB_EEENS1_35KernelTmaWarpSpecializedCooperativeEEENS5_IJNSA_ILi128EEENSA_ILi256EEESF_EEENS_10bfloat16_tENS5_IJlSB_lEEESI_SJ_NS4_8TiledMMAINS4_8MMA_AtomIJNS4_4SM904GMMA28MMA_64x256x16_F32BF16BF16_SSILNSN_5MajorE0ELSP_0ELNSN_7ScaleInE1ELSQ_1EEEEEENS4_6LayoutINS5_IJNSA_ILi2EEESB_SB_EEENS5_IJSB_NSA_ILi0EEESW_EEEEENS5_IJNS4_10UnderscoreESZ_SZ_EEEEENS4_13SM90_TMA_LOADENS4_14ComposedLayoutINS4_7SwizzleILi3ELi4ELi3EEENS4_18smem_ptr_flag_bitsILi16EEENST_INS5_IJNSA_ILi8EEENSA_ILi64EEEEEENS5_IJS19_SB_EEEEEEEvNS4_8identityES12_S1D_vS1E_EENS_8epilogue10collective6detail29Sm90TmaWarpSpecializedAdapterINS1H_15DefaultEpilogueISI_SJ_SJ_NS1G_6thread17LinearCombinationISI_Li1EffLNS1L_9ScaleType4KindE0ELNS_15FloatRoundStyleE2ESI_EENS1_15EpilogueDefaultEEEEEvvEEEEvNT_6ParamsE --------------------------
	.section	.nv.info._ZN7cutlass13device_kernelINS_4gemm6kernel13GemmUniversalIN4cute5tupleIJiiiiEEENS1_10collective13CollectiveMmaINS1_34MainloopSm90TmaGmmaWarpSpecializedILi4ENS5_IJNS4_1CILi1EEESB_SB_EEENS1_35KernelTmaWarpSpecializedCooperativeEEENS5_IJNSA_ILi128EEENSA_ILi256EEESF_EEENS_10bfloat16_tENS5_IJlSB_lEEESI_SJ_NS4_8TiledMMAINS4_8MMA_AtomIJNS4_4SM904GMMA28MMA_64x256x16_F32BF16BF16_SSILNSN_5MajorE0ELSP_0ELNSN_7ScaleInE1ELSQ_1EEEEEENS4_6LayoutINS5_IJNSA_ILi2EEESB_SB_EEENS5_IJSB_NSA_ILi0EEESW_EEEEENS5_IJNS4_10UnderscoreESZ_SZ_EEEEENS4_13SM90_TMA_LOADENS4_14ComposedLayoutINS4_7SwizzleILi3ELi4ELi3EEENS4_18smem_ptr_flag_bitsILi16EEENST_INS5_IJNSA_ILi8EEENSA_ILi64EEEEEENS5_IJS19_SB_EEEEEEEvNS4_8identityES12_S1D_vS1E_EENS_8epilogue10collective6detail29Sm90TmaWarpSpecializedAdapterINS1H_15DefaultEpilogueISI_SJ_SJ_NS1G_6thread17LinearCombinationISI_Li1EffLNS1L_9ScaleType4KindE0ELNS_15FloatRoundStyleE2ESI_EENS1_15EpilogueDefaultEEEEEvvEEEEvNT_6ParamsE,"",@"SHT_CUDA_INFO"
	.sectionflags	@""
	.align	4


	//----- nvinfo : EIATTR_CUDA_API_VERSION
	.align		4
        /*0000*/ 	.byte	0x04, 0x37
        /*0002*/ 	.short	(.L_21 - .L_20)
.L_20:
        /*0004*/ 	.word	0x00000082


	//----- nvinfo : EIATTR_KPARAM_INFO
	.align		4
.L_21:
        /*0008*/ 	.byte	0x04, 0x17
        /*000a*/ 	.short	(.L_23 - .L_22)
.L_22:
        /*000c*/ 	.word	0x00000000
        /*0010*/ 	.short	0x0000
        /*0012*/ 	.short	0x0070
        /*0014*/ 	.byte	0x00, 0xf0, 0x01, 0x10


	//----- nvinfo : EIATTR_SPARSE_MMA_MASK
	.align		4
.L_23:
        /*0018*/ 	.byte	0x03, 0x50
        /*001a*/ 	.short	0x0000


	//----- nvinfo : EIATTR_MAXREG_COUNT
	.align		4
        /*001c*/ 	.byte	0x03, 0x1b
        /*001e*/ 	.short	0x00a8


	//----- nvinfo : EIATTR_NUM_BARRIERS
	.align		4
        /*0020*/ 	.byte	0x02, 0x4c
        /*0022*/ 	.byte	0x01
	.zero		1


	//----- nvinfo : EIATTR_EXTERNS
	.align		4
        /*0024*/ 	.byte	0x04, 0x0f
        /*0026*/ 	.short	(.L_25 - .L_24)


	//   ....[0]....
	.align		4
.L_24:
        /*0028*/ 	.word	index@(__assertfail)


	//----- nvinfo : EIATTR_MERCURY_ISA_VERSION
	.align		4
.L_25:
        /*002c*/ 	.byte	0x03, 0x5f
        /*002e*/ 	.short	0x0101


	//----- nvinfo : EIATTR_INT_WARP_WIDE_INSTR_OFFSETS
	.align		4
        /*0030*/ 	.byte	0x04, 0x31
        /*0032*/ 	.short	(.L_27 - .L_26)


	//   ....[0]....
.L_26:
        /*0034*/ 	.word	0x000003b0


	//   ....[1]....
        /*0038*/ 	.word	0x000003e0


	//   ....[2]....
        /*003c*/ 	.word	0x000004c0


	//----- nvinfo : EIATTR_COOP_GROUP_MASK_REGIDS
	.align		4
.L_27:
        /*0040*/ 	.byte	0x04, 0x29
        /*0042*/ 	.short	(.L_29 - .L_28)


	//   ....[0]....
.L_28:
        /*0044*/ 	.word	0xffffffff


	//   ....[1]....
        /*0048*/ 	.word	0xffffffff


	//   ....[2]....
        /*004c*/ 	.word	0xffffffff


	//   ....[3]....
        /*0050*/ 	.word	0xffffffff


	//   ....[4]....
        /*0054*/ 	.word	0xffffffff


	//----- nvinfo : EIATTR_COOP_GROUP_INSTR_OFFSETS
	.align		4
.L_29:
        /*0058*/ 	.byte	0x04, 0x28
        /*005a*/ 	.short	(.L_31 - .L_30)


	//   ....[0]....
.L_30:
        /*005c*/ 	.word	0x00000060


	//   ....[1]....
        /*0060*/ 	.word	0x00000070


	//   ....[2]....
        /*0064*/ 	.word	0x00000130


	//   ....[3]....
        /*0068*/ 	.word	0x000002c0


	//   ....[4]....
        /*006c*/ 	.word	0x00000f70


	//----- nvinfo : EIATTR_REG_RECONFIG
	.align		4
.L_31:
        /*0070*/ 	.byte	0x01, 0x54
	.zero		2


	//----- nvinfo : EIATTR_SYSCALL_OFFSETS
	.align		4
        /*0074*/ 	.byte	0x04, 0x46
        /*0076*/ 	.short	(.L_33 - .L_32)


	//   ....[0]....
.L_32:
        /*0078*/ 	.word	0x00001130


	//----- nvinfo : EIATTR_MBARRIER_INSTR_OFFSETS
	.align		4
.L_33:
        /*007c*/ 	.byte	0x04, 0x39
        /*007e*/ 	.short	(.L_35 - .L_34)


	//   ....[0]....
.L_34:
        /*0080*/ 	.word	0x00000230
        /*0084*/ 	.word	0x000000ff
        /*0088*/ 	.word	0x00000000
        /*008c*/ 	.short	0x0100
        /*008e*/ 	.byte	0x08
	.zero		1


	//   ....[1]....
        /*0090*/ 	.word	0x00000240
        /*0094*/ 	.word	0x000000ff
        /*0098*/ 	.word	0x00000020
        /*009c*/ 	.short	0x0100
        /*009e*/ 	.byte	0x08
	.zero		1


	//   ....[2]....
        /*00a0*/ 	.word	0x00000250
        /*00a4*/ 	.word	0x000000ff
        /*00a8*/ 	.word	0x00000008
        /*00ac*/ 	.short	0x0100
        /*00ae*/ 	.byte	0x08
	.zero		1


	//   ....[3]....
        /*00b0*/ 	.word	0x00000260
        /*00b4*/ 	.word	0x000000ff
        /*00b8*/ 	.word	0x00000028
        /*00bc*/ 	.short	0x0100
        /*00be*/ 	.byte	0x08
	.zero		1


	//   ....[4]....
        /*00c0*/ 	.word	0x00000270
        /*00c4*/ 	.word	0x000000ff
        /*00c8*/ 	.word	0x00000010
        /*00cc*/ 	.short	0x0100
        /*00ce*/ 	.byte	0x08
	.zero		1


	//   ....[5]....
        /*00d0*/ 	.word	0x00000280
        /*00d4*/ 	.word	0x000000ff
        /*00d8*/ 	.word	0x00000030
        /*00dc*/ 	.short	0x0100
        /*00de*/ 	.byte	0x08
	.zero		1


	//   ....[6]....
        /*00e0*/ 	.word	0x00000290
        /*00e4*/ 	.word	0x000000ff
        /*00e8*/ 	.word	0x00000018
        /*00ec*/ 	.short	0x0100
        /*00ee*/ 	.byte	0x08
	.zero		1


	//   ....[7]....
        /*00f0*/ 	.word	0x000002a0
        /*00f4*/ 	.word	0x000000ff
        /*00f8*/ 	.word	0x00000038
        /*00fc*/ 	.short	0x0100
        /*00fe*/ 	.byte	0x08
	.zero		1


	//   ....[8]....
        /*0100*/ 	.word	0x00000530
        /*0104*/ 	.word	0x000000ff
        /*0108*/ 	.word	0x00000050
        /*010c*/ 	.short	0x0100
        /*010e*/ 	.byte	0x06
	.zero		1


	//   ....[9]....
        /*0110*/ 	.word	0x00000590
        /*0114*/ 	.word	0x000000ff
        /*0118*/ 	.word	0x00000058
        /*011c*/ 	.short	0x0100
        /*011e*/ 	.byte	0x06
	.zero		1


	//   ....[10]....
        /*0120*/ 	.word	0x000011b0
        /*0124*/ 	.word	0x00000003
        /*0128*/ 	.word	0x00000000
        /*012c*/ 	.short	0x010a
        /*012e*/ 	.byte	0x3f
	.zero		1


	//   ....[11]....
        /*0130*/ 	.word	0x000011f0
        /*0134*/ 	.word	0x00000003
        /*0138*/ 	.word	0x00000000
        /*013c*/ 	.short	0x010a
        /*013e*/ 	.byte	0x3f
	.zero		1


	//   ....[12]....
        /*0140*/ 	.word	0x000017c0
        /*0144*/ 	.word	0x000000ff
        /*0148*/ 	.word	0x00000000
        /*014c*/ 	.short	0x010a
        /*014e*/ 	.byte	0x09
	.zero		1


	//   ....[13]....
        /*0150*/ 	.word	0x00001800
        /*0154*/ 	.word	0x000000ff
        /*0158*/ 	.word	0x00000000
        /*015c*/ 	.short	0x010a
        /*015e*/ 	.byte	0x09
	.zero		1


	//   ....[14]....
        /*0160*/ 	.word	0x00001c90
        /*0164*/ 	.word	0x000000ff
        /*0168*/ 	.word	0x00000000
        /*016c*/ 	.short	0x0101
        /*016e*/ 	.byte	0x08
	.zero		1


	//   ....[15]....
        /*0170*/ 	.word	0x00001e70
        /*0174*/ 	.word	0x000000ff
        /*0178*/ 	.word	0x00000000
        /*017c*/ 	.short	0x0101
        /*017e*/ 	.byte	0x04
	.zero		1


	//   ....[16]....
        /*0180*/ 	.word	0x0000acf0
        /*0184*/ 	.word	0x0000000c
        /*0188*/ 	.word	0x00000020
        /*018c*/ 	.short	0x010a
        /*018e*/ 	.byte	0x3f
	.zero		1


	//   ....[17]....
        /*0190*/ 	.word	0x0000b170
        /*0194*/ 	.word	0x00000005
        /*0198*/ 	.word	0x00000058
        /*019c*/ 	.short	0x0101
        /*019e*/ 	.byte	0x3f
	.zero		1


	//   ....[18]....
        /*01a0*/ 	.word	0x0000b870
        /*01a4*/ 	.word	0x00000007
        /*01a8*/ 	.word	0x00000000
        /*01ac*/ 	.short	0x010a
        /*01ae*/ 	.byte	0x3f
	.zero		1


	//   ....[19]....
        /*01b0*/ 	.word	0x0000b8f0
        /*01b4*/ 	.word	0x00000006
        /*01b8*/ 	.word	0x00000000
        /*01bc*/ 	.short	0x010a
        /*01be*/ 	.byte	0x3f
	.zero		1


	//   ....[20]....
        /*01c0*/ 	.word	0x0000b980
        /*01c4*/ 	.word	0x00000007
        /*01c8*/ 	.word	0x00000000
        /*01cc*/ 	.short	0x010a
        /*01ce*/ 	.byte	0x3f
	.zero		1


	//   ....[21]....
        /*01d0*/ 	.word	0x0000ba10
        /*01d4*/ 	.word	0x00000005
        /*01d8*/ 	.word	0x00000000
        /*01dc*/ 	.short	0x010a
        /*01de*/ 	.byte	0x3f
	.zero		1


	//   ....[22]....
        /*01e0*/ 	.word	0x0000ba70
        /*01e4*/ 	.word	0x00000003
        /*01e8*/ 	.word	0x00000000
        /*01ec*/ 	.short	0x010a
        /*01ee*/ 	.byte	0x3f
	.zero		1


	//   ....[23]....
        /*01f0*/ 	.word	0x0000bad0
        /*01f4*/ 	.word	0x00000004
        /*01f8*/ 	.word	0x00000000
        /*01fc*/ 	.short	0x010a
        /*01fe*/ 	.byte	0x3f
	.zero		1


	//   ....[24]....
        /*0200*/ 	.word	0x0000bba0
        /*0204*/ 	.word	0x0000000c
        /*0208*/ 	.word	0x00000020
        /*020c*/ 	.short	0x010a
        /*020e*/ 	.byte	0x3f
	.zero		1


	//   ....[25]....
        /*0210*/ 	.word	0x0000bc70
        /*0214*/ 	.word	0x00000007
        /*0218*/ 	.word	0x00000000
        /*021c*/ 	.short	0x010a
        /*021e*/ 	.byte	0x3f
	.zero		1


	//   ....[26]....
        /*0220*/ 	.word	0x0000bcc0
        /*0224*/ 	.word	0x00000006
        /*0228*/ 	.word	0x00000000
        /*022c*/ 	.short	0x010a
        /*022e*/ 	.byte	0x3f
	.zero		1


	//   ....[27]....
        /*0230*/ 	.word	0x0000bd10
        /*0234*/ 	.word	0x00000007
        /*0238*/ 	.word	0x00000000
        /*023c*/ 	.short	0x010a
        /*023e*/ 	.byte	0x3f
	.zero		1


	//----- nvinfo : EIATTR_NUM_MBARRIERS
	.align		4
.L_35:
        /*0240*/ 	.byte	0x03, 0x38
        /*0242*/ 	.short	0x000a


	//----- nvinfo : EIATTR_EXIT_INSTR_OFFSETS
	.align		4
        /*0244*/ 	.byte	0x04, 0x1c
        /*0246*/ 	.short	(.L_37 - .L_36)


	//   ....[0]....
.L_36:
        /*0248*/ 	.word	0x000005e0


	//   ....[1]....
        /*024c*/ 	.word	0x00000ea0


	//   ....[2]....
        /*0250*/ 	.word	0x0000a360


	//   ....[3]....
        /*0254*/ 	.word	0x0000a990


	//   ....[4]....
        /*0258*/ 	.word	0x0000ba60


	//----- nvinfo : EIATTR_MAX_THREADS
	.align		4
.L_37:
        /*025c*/ 	.byte	0x04, 0x05
        /*025e*/ 	.short	(.L_39 - .L_38)
.L_38:
        /*0260*/ 	.word	0x00000180
        /*0264*/ 	.word	0x00000001
        /*0268*/ 	.word	0x00000001


	//----- nvinfo : EIATTR_CRS_STACK_SIZE
	.align		4
.L_39:
        /*026c*/ 	.byte	0x04, 0x1e
        /*026e*/ 	.short	(.L_41 - .L_40)
.L_40:
        /*0270*/ 	.word	0x00000000


	//----- nvinfo : EIATTR_CBANK_PARAM_SIZE
	.align		4
.L_41:
        /*0274*/ 	.byte	0x03, 0x19
        /*0276*/ 	.short	0x0470


	//----- nvinfo : EIATTR_PARAM_CBANK
	.align		4
        /*0278*/ 	.byte	0x04, 0x0a
        /*027a*/ 	.short	(.L_43 - .L_42)
	.align		4
.L_42:
        /*027c*/ 	.word	index@(.nv.constant0._ZN7cutlass13device_kernelINS_4gemm6kernel13GemmUniversalIN4cute5tupleIJiiiiEEENS1_10collective13CollectiveMmaINS1_34MainloopSm90TmaGmmaWarpSpecializedILi4ENS5_IJNS4_1CILi1EEESB_SB_EEENS1_35KernelTmaWarpSpecializedCooperativeEEENS5_IJNSA_ILi128EEENSA_ILi256EEESF_EEENS_10bfloat16_tENS5_IJlSB_lEEESI_SJ_NS4_8TiledMMAINS4_8MMA_AtomIJNS4_4SM904GMMA28MMA_64x256x16_F32BF16BF16_SSILNSN_5MajorE0ELSP_0ELNSN_7ScaleInE1ELSQ_1EEEEEENS4_6LayoutINS5_IJNSA_ILi2EEESB_SB_EEENS5_IJSB_NSA_ILi0EEESW_EEEEENS5_IJNS4_10UnderscoreESZ_SZ_EEEEENS4_13SM90_TMA_LOADENS4_14ComposedLayoutINS4_7SwizzleILi3ELi4ELi3EEENS4_18smem_ptr_flag_bitsILi16EEENST_INS5_IJNSA_ILi8EEENSA_ILi64EEEEEENS5_IJS19_SB_EEEEEEEvNS4_8identityES12_S1D_vS1E_EENS_8epilogue10collective6detail29Sm90TmaWarpSpecializedAdapterINS1H_15DefaultEpilogueISI_SJ_SJ_NS1G_6thread17LinearCombinationISI_Li1EffLNS1L_9ScaleType4KindE0ELNS_15FloatRoundStyleE2ESI_EENS1_15EpilogueDefaultEEEEEvvEEEEvNT_6ParamsE)
        /*0280*/ 	.short	0x0210
        /*0282*/ 	.short	0x0470


	//----- nvinfo : EIATTR_SW_WAR
	.align		4
.L_43:
        /*0284*/ 	.byte	0x04, 0x36
        /*0286*/ 	.short	(.L_45 - .L_44)
.L_44:
        /*0288*/ 	.word	0x00000008
.L_45:


//--------------------- .nv.callgraph             --------------------------
	.section	.nv.callgraph,"",@"SHT_CUDA_CALLGRAPH"
	.align	4
	.sectionentsize	8
	.align		4
        /*0000*/ 	.word	0x00000000
	.align		4
        /*0004*/ 	.word	0xffffffff
	.align		4
        /*0008*/ 	.word	index@(_ZN7cutlass13device_kernelINS_4gemm6kernel13GemmUniversalIN4cute5tupleIJiiiiEEENS1_10collective13CollectiveMmaINS1_34MainloopSm90TmaGmmaWarpSpecializedILi4ENS5_IJNS4_1CILi1EEESB_SB_EEENS1_35KernelTmaWarpSpecializedCooperativeEEENS5_IJNSA_ILi128EEENSA_ILi256EEESF_EEENS_10bfloat16_tENS5_IJlSB_lEEESI_SJ_NS4_8TiledMMAINS4_8MMA_AtomIJNS4_4SM904GMMA28MMA_64x256x16_F32BF16BF16_SSILNSN_5MajorE0ELSP_0ELNSN_7ScaleInE1ELSQ_1EEEEEENS4_6LayoutINS5_IJNSA_ILi2EEESB_SB_EEENS5_IJSB_NSA_ILi0EEESW_EEEEENS5_IJNS4_10UnderscoreESZ_SZ_EEEEENS4_13SM90_TMA_LOADENS4_14ComposedLayoutINS4_7SwizzleILi3ELi4ELi3EEENS4_18smem_ptr_flag_bitsILi16EEENST_INS5_IJNSA_ILi8EEENSA_ILi64EEEEEENS5_IJS19_SB_EEEEEEEvNS4_8identityES12_S1D_vS1E_EENS_8epilogue10collective6detail29Sm90TmaWarpSpecializedAdapterINS1H_15DefaultEpilogueISI_SJ_SJ_NS1G_6thread17LinearCombinationISI_Li1EffLNS1L_9ScaleType4KindE0ELNS_15FloatRoundStyleE2ESI_EENS1_15EpilogueDefaultEEEEEvvEEEEvNT_6ParamsE)
	.align		4
        /*000c*/ 	.word	index@(__assertfail)
	.align		4
        /*0010*/ 	.word	0x00000000
	.align		4
        /*0014*/ 	.word	0xfffffffe
	.align		4
        /*0018*/ 	.word	0x00000000
	.align		4
        /*001c*/ 	.word	0xfffffffd
	.align		4
        /*0020*/ 	.word	0x00000000
	.align		4
        /*0024*/ 	.word	0xfffffffc


//--------------------- .nv.constant4             --------------------------
	.section	.nv.constant4,"a",@progbits
	.align	8
	.align		8
.nv.constant4:
        /*0000*/ 	.dword	__assertfail
	.align		8
        /*0008*/ 	.dword	__unnamed_1
	.align		8
        /*0010*/ 	.dword	_ZN39_INTERNAL_1048fb8c_4_k_cu_1446699f_29284cuda3std3__45__cpo5beginE
	.align		8
        /*0018*/ 	.dword	_ZN39_INTERNAL_1048fb8c_4_k_cu_1446699f_29284cuda3std3__45__cpo3endE
	.align		8
        /*0020*/ 	.dword	_ZN39_INTERNAL_1048fb8c_4_k_cu_1446699f_29284cuda3std3__45__cpo6cbeginE
	.align		8
        /*0028*/ 	.dword	_ZN39_INTERNAL_1048fb8c_4_k_cu_1446699f_29284cuda3std3__45__cpo4cendE
	.align		8
        /*0030*/ 	.dword	_ZN39_INTERNAL_1048fb8c_4_k_cu_1446699f_29284cuda3std3__441_GLOBAL__N__1048fb8c_4_k_cu_1446699f_29286ignoreE
	.align		8
        /*0038*/ 	.dword	_ZN39_INTERNAL_1048fb8c_4_k_cu_1446699f_29284cuda3std3__419piecewise_constructE
	.align		8
        /*0040*/ 	.dword	_ZN39_INTERNAL_1048fb8c_4_k_cu_1446699f_29284cuda3std3__48in_placeE
	.align		8
        /*0048*/ 	.dword	_ZN39_INTERNAL_1048fb8c_4_k_cu_1446699f_29284cuda3std6ranges3__45__cpo4swapE
	.align		8
        /*0050*/ 	.dword	_ZN39_INTERNAL_1048fb8c_4_k_cu_1446699f_29284cuda3std6ranges3__45__cpo9iter_moveE
	.align		8
        /*0058*/ 	.dword	_ZN39_INTERNAL_1048fb8c_4_k_cu_1446699f_29284cute7productE
	.align		8
        /*0060*/ 	.dword	_ZN39_INTERNAL_1048fb8c_4_k_cu_1446699f_29284cute1_E
	.align		8
        /*0068*/ 	.dword	$str$22
	.align		8
        /*0070*/ 	.dword	$str$23


//--------------------- .text._ZN7cutlass13device_kernelINS_4gemm6kernel13GemmUniversalIN4cute5tupleIJiiiiEEENS1_10collective13CollectiveMmaINS1_34MainloopSm90TmaGmmaWarpSpecializedILi4ENS5_IJNS4_1CILi1EEESB_SB_EEENS1_35KernelTmaWarpSpecializedCooperativeEEENS5_IJNSA_ILi128EEENSA_ILi256EEESF_EEENS_10bfloat16_tENS5_IJlSB_lEEESI_SJ_NS4_8TiledMMAINS4_8MMA_AtomIJNS4_4SM904GMMA28MMA_64x256x16_F32BF16BF16_SSILNSN_5MajorE0ELSP_0ELNSN_7ScaleInE1ELSQ_1EEEEEENS4_6LayoutINS5_IJNSA_ILi2EEESB_SB_EEENS5_IJSB_NSA_ILi0EEESW_EEEEENS5_IJNS4_10UnderscoreESZ_SZ_EEEEENS4_13SM90_TMA_LOADENS4_14ComposedLayoutINS4_7SwizzleILi3ELi4ELi3EEENS4_18smem_ptr_flag_bitsILi16EEENST_INS5_IJNSA_ILi8EEENSA_ILi64EEEEEENS5_IJS19_SB_EEEEEEEvNS4_8identityES12_S1D_vS1E_EENS_8epilogue10collective6detail29Sm90TmaWarpSpecializedAdapterINS1H_15DefaultEpilogueISI_SJ_SJ_NS1G_6thread17LinearCombinationISI_Li1EffLNS1L_9ScaleType4KindE0ELNS_15FloatRoundStyleE2ESI_EENS1_15EpilogueDefaultEEEEEvvEEEEvNT_6ParamsE --------------------------
	.section	.text._ZN7cutlass13device_kernelINS_4gemm6kernel13GemmUniversalIN4cute5tupleIJiiiiEEENS1_10collective13CollectiveMmaINS1_34MainloopSm90TmaGmmaWarpSpecializedILi4ENS5_IJNS4_1CILi1EEESB_SB_EEENS1_35KernelTmaWarpSpecializedCooperativeEEENS5_IJNSA_ILi128EEENSA_ILi256EEESF_EEENS_10bfloat16_tENS5_IJlSB_lEEESI_SJ_NS4_8TiledMMAINS4_8MMA_AtomIJNS4_4SM904GMMA28MMA_64x256x16_F32BF16BF16_SSILNSN_5MajorE0ELSP_0ELNSN_7ScaleInE1ELSQ_1EEEEEENS4_6LayoutINS5_IJNSA_ILi2EEESB_SB_EEENS5_IJSB_NSA_ILi0EEESW_EEEEENS5_IJNS4_10UnderscoreESZ_SZ_EEEEENS4_13SM90_TMA_LOADENS4_14ComposedLayoutINS4_7SwizzleILi3ELi4ELi3EEENS4_18smem_ptr_flag_bitsILi16EEENST_INS5_IJNSA_ILi8EEENSA_ILi64EEEEEENS5_IJS19_SB_EEEEEEEvNS4_8identityES12_S1D_vS1E_EENS_8epilogue10collective6detail29Sm90TmaWarpSpecializedAdapterINS1H_15DefaultEpilogueISI_SJ_SJ_NS1G_6thread17LinearCombinationISI_Li1EffLNS1L_9ScaleType4KindE0ELNS_15FloatRoundStyleE2ESI_EENS1_15EpilogueDefaultEEEEEvvEEEEvNT_6ParamsE,"ax",@progbits
	.align	128
.text._ZN7cutlass13device_kernelINS_4gemm6kernel13GemmUniversalIN4cute5tupleIJiiiiEEENS1_10collective13CollectiveMmaINS1_34MainloopSm90TmaGmmaWarpSpecializedILi4ENS5_IJNS4_1CILi1EEESB_SB_EEENS1_35KernelTmaWarpSpecializedCooperativeEEENS5_IJNSA_ILi128EEENSA_ILi256EEESF_EEENS_10bfloat16_tENS5_IJlSB_lEEESI_SJ_NS4_8TiledMMAINS4_8MMA_AtomIJNS4_4SM904GMMA28MMA_64x256x16_F32BF16BF16_SSILNSN_5MajorE0ELSP_0ELNSN_7ScaleInE1ELSQ_1EEEEEENS4_6LayoutINS5_IJNSA_ILi2EEESB_SB_EEENS5_IJSB_NSA_ILi0EEESW_EEEEENS5_IJNS4_10UnderscoreESZ_SZ_EEEEENS4_13SM90_TMA_LOADENS4_14ComposedLayoutINS4_7SwizzleILi3ELi4ELi3EEENS4_18smem_ptr_flag_bitsILi16EEENST_INS5_IJNSA_ILi8EEENSA_ILi64EEEEEENS5_IJS19_SB_EEEEEEEvNS4_8identityES12_S1D_vS1E_EENS_8epilogue10collective6detail29Sm90TmaWarpSpecializedAdapterINS1H_15DefaultEpilogueISI_SJ_SJ_NS1G_6thread17LinearCombinationISI_Li1EffLNS1L_9ScaleType4KindE0ELNS_15FloatRoundStyleE2ESI_EENS1_15EpilogueDefaultEEEEEvvEEEEvNT_6ParamsE:
        .type           _ZN7cutlass13device_kernelINS_4gemm6kernel13GemmUniversalIN4cute5tupleIJiiiiEEENS1_10collective13CollectiveMmaINS1_34MainloopSm90TmaGmmaWarpSpecializedILi4ENS5_IJNS4_1CILi1EEESB_SB_EEENS1_35KernelTmaWarpSpecializedCooperativeEEENS5_IJNSA_ILi128EEENSA_ILi256EEESF_EEENS_10bfloat16_tENS5_IJlSB_lEEESI_SJ_NS4_8TiledMMAINS4_8MMA_AtomIJNS4_4SM904GMMA28MMA_64x256x16_F32BF16BF16_SSILNSN_5MajorE0ELSP_0ELNSN_7ScaleInE1ELSQ_1EEEEEENS4_6LayoutINS5_IJNSA_ILi2EEESB_SB_EEENS5_IJSB_NSA_ILi0EEESW_EEEEENS5_IJNS4_10UnderscoreESZ_SZ_EEEEENS4_13SM90_TMA_LOADENS4_14ComposedLayoutINS4_7SwizzleILi3ELi4ELi3EEENS4_18smem_ptr_flag_bitsILi16EEENST_INS5_IJNSA_ILi8EEENSA_ILi64EEEEEENS5_IJS19_SB_EEEEEEEvNS4_8identityES12_S1D_vS1E_EENS_8epilogue10collective6detail29Sm90TmaWarpSpecializedAdapterINS1H_15DefaultEpilogueISI_SJ_SJ_NS1G_6thread17LinearCombinationISI_Li1EffLNS1L_9ScaleType4KindE0ELNS_15FloatRoundStyleE2ESI_EENS1_15EpilogueDefaultEEEEEvvEEEEvNT_6ParamsE,@function
        .size           _ZN7cutlass13device_kernelINS_4gemm6kernel13GemmUniversalIN4cute5tupleIJiiiiEEENS1_10collective13CollectiveMmaINS1_34MainloopSm90TmaGmmaWarpSpecializedILi4ENS5_IJNS4_1CILi1EEESB_SB_EEENS1_35KernelTmaWarpSpecializedCooperativeEEENS5_IJNSA_ILi128EEENSA_ILi256EEESF_EEENS_10bfloat16_tENS5_IJlSB_lEEESI_SJ_NS4_8TiledMMAINS4_8MMA_AtomIJNS4_4SM904GMMA28MMA_64x256x16_F32BF16BF16_SSILNSN_5MajorE0ELSP_0ELNSN_7ScaleInE1ELSQ_1EEEEEENS4_6LayoutINS5_IJNSA_ILi2EEESB_SB_EEENS5_IJSB_NSA_ILi0EEESW_EEEEENS5_IJNS4_10UnderscoreESZ_SZ_EEEEENS4_13SM90_TMA_LOADENS4_14ComposedLayoutINS4_7SwizzleILi3ELi4ELi3EEENS4_18smem_ptr_flag_bitsILi16EEENST_INS5_IJNSA_ILi8EEENSA_ILi64EEEEEENS5_IJS19_SB_EEEEEEEvNS4_8identityES12_S1D_vS1E_EENS_8epilogue10collective6detail29Sm90TmaWarpSpecializedAdapterINS1H_15DefaultEpilogueISI_SJ_SJ_NS1G_6thread17LinearCombinationISI_Li1EffLNS1L_9ScaleType4KindE0ELNS_15FloatRoundStyleE2ESI_EENS1_15EpilogueDefaultEEEEEvvEEEEvNT_6ParamsE,(.L_x_322 - _ZN7cutlass13device_kernelINS_4gemm6kernel13GemmUniversalIN4cute5tupleIJiiiiEEENS1_10collective13CollectiveMmaINS1_34MainloopSm90TmaGmmaWarpSpecializedILi4ENS5_IJNS4_1CILi1EEESB_SB_EEENS1_35KernelTmaWarpSpecializedCooperativeEEENS5_IJNSA_ILi128EEENSA_ILi256EEESF_EEENS_10bfloat16_tENS5_IJlSB_lEEESI_SJ_NS4_8TiledMMAINS4_8MMA_AtomIJNS4_4SM904GMMA28MMA_64x256x16_F32BF16BF16_SSILNSN_5MajorE0ELSP_0ELNSN_7ScaleInE1ELSQ_1EEEEEENS4_6LayoutINS5_IJNSA_ILi2EEESB_SB_EEENS5_IJSB_NSA_ILi0EEESW_EEEEENS5_IJNS4_10UnderscoreESZ_SZ_EEEEENS4_13SM90_TMA_LOADENS4_14ComposedLayoutINS4_7SwizzleILi3ELi4ELi3EEENS4_18smem_ptr_flag_bitsILi16EEENST_INS5_IJNSA_ILi8EEENSA_ILi64EEEEEENS5_IJS19_SB_EEEEEEEvNS4_8identityES12_S1D_vS1E_EENS_8epilogue10collective6detail29Sm90TmaWarpSpecializedAdapterINS1H_15DefaultEpilogueISI_SJ_SJ_NS1G_6thread17LinearCombinationISI_Li1EffLNS1L_9ScaleType4KindE0ELNS_15FloatRoundStyleE2ESI_EENS1_15EpilogueDefaultEEEEEvvEEEEvNT_6ParamsE)
        .other          _ZN7cutlass13device_kernelINS_4gemm6kernel13GemmUniversalIN4cute5tupleIJiiiiEEENS1_10collective13CollectiveMmaINS1_34MainloopSm90TmaGmmaWarpSpecializedILi4ENS5_IJNS4_1CILi1EEESB_SB_EEENS1_35KernelTmaWarpSpecializedCooperativeEEENS5_IJNSA_ILi128EEENSA_ILi256EEESF_EEENS_10bfloat16_tENS5_IJlSB_lEEESI_SJ_NS4_8TiledMMAINS4_8MMA_AtomIJNS4_4SM904GMMA28MMA_64x256x16_F32BF16BF16_SSILNSN_5MajorE0ELSP_0ELNSN_7ScaleInE1ELSQ_1EEEEEENS4_6LayoutINS5_IJNSA_ILi2EEESB_SB_EEENS5_IJSB_NSA_ILi0EEESW_EEEEENS5_IJNS4_10UnderscoreESZ_SZ_EEEEENS4_13SM90_TMA_LOADENS4_14ComposedLayoutINS4_7SwizzleILi3ELi4ELi3EEENS4_18smem_ptr_flag_bitsILi16EEENST_INS5_IJNSA_ILi8EEENSA_ILi64EEEEEENS5_IJS19_SB_EEEEEEEvNS4_8identityES12_S1D_vS1E_EENS_8epilogue10collective6detail29Sm90TmaWarpSpecializedAdapterINS1H_15DefaultEpilogueISI_SJ_SJ_NS1G_6thread17LinearCombinationISI_Li1EffLNS1L_9ScaleType4KindE0ELNS_15FloatRoundStyleE2ESI_EENS1_15EpilogueDefaultEEEEEvvEEEEvNT_6ParamsE,@"STO_CUDA_ENTRY STV_DEFAULT"
_ZN7cutlass13device_kernelINS_4gemm6kernel13GemmUniversalIN4cute5tupleIJiiiiEEENS1_10collective13CollectiveMmaINS1_34MainloopSm90TmaGmmaWarpSpecializedILi4ENS5_IJNS4_1CILi1EEESB_SB_EEENS1_35KernelTmaWarpSpecializedCooperativeEEENS5_IJNSA_ILi128EEENSA_ILi256EEESF_EEENS_10bfloat16_tENS5_IJlSB_lEEESI_SJ_NS4_8TiledMMAINS4_8MMA_AtomIJNS4_4SM904GMMA28MMA_64x256x16_F32BF16BF16_SSILNSN_5MajorE0ELSP_0ELNSN_7ScaleInE1ELSQ_1EEEEEENS4_6LayoutINS5_IJNSA_ILi2EEESB_SB_EEENS5_IJSB_NSA_ILi0EEESW_EEEEENS5_IJNS4_10UnderscoreESZ_SZ_EEEEENS4_13SM90_TMA_LOADENS4_14ComposedLayoutINS4_7SwizzleILi3ELi4ELi3EEENS4_18smem_ptr_flag_bitsILi16EEENST_INS5_IJNSA_ILi8EEENSA_ILi64EEEEEENS5_IJS19_SB_EEEEEEEvNS4_8identityES12_S1D_vS1E_EENS_8epilogue10collective6detail29Sm90TmaWarpSpecializedAdapterINS1H_15DefaultEpilogueISI_SJ_SJ_NS1G_6thread17LinearCombinationISI_Li1EffLNS1L_9ScaleType4KindE0ELNS_15FloatRoundStyleE2ESI_EENS1_15EpilogueDefaultEEEEEvvEEEEvNT_6ParamsE:
[----:B------:R-:W0:Y:S01]  /*0000*/  LDC R1, c[0x0][0x28] ;  /* 0x00000a00ff017b82 */ /* 0x000e220000000800 */
[----:B------:R-:W1:Y:S01]  /*0010*/  S2R R18, SR_TID.X ;  /* 0x0000000000127919 */ /* 0x000e620000002100 */
[----:B------:R-:W-:Y:S01]  /*0020*/  ELECT P0, URZ, PT ;  /* 0x00000000003f782f */ /* 0x000fe20003800000 */
[----:B------:R-:W-:Y:S01]  /*0030*/  BSSY B0, `(.L_x_0) ;  /* 0x000000f000007945 */ /* 0x000fe20003800000 */
[--C-:B-1----:R-:W-:Y:S02]  /*0040*/  SHF.R.U32.HI R0, RZ, 0x5, R18.reuse ;  /* 0x00000005ff007819 */ /* 0x102fe40000011612 */
[----:B------:R-:W-:-:S03]  /*0050*/  SHF.R.U32.HI R22, RZ, 0x7, R18 ;  /* 0x00000007ff167819 */ /* 0x000fc60000011612 */
[----:B------:R-:W1:Y:S04]  /*0060*/  SHFL.IDX PT, R5, R0, RZ, 0x1f ;  /* 0x00001fff00057589 */ /* 0x000e6800000e0000 */
[----:B------:R2:W3:Y:S01]  /*0070*/  SHFL.IDX PT, R8, R22, RZ, 0x1f ;  /* 0x00001fff16087589 */ /* 0x0004e200000e0000 */
[----:B-1----:R-:W-:-:S13]  /*0080*/  ISETP.NE.OR P0, PT, R5, RZ, !P0 ;  /* 0x000000ff0500720c */ /* 0x002fda0004705670 */
[----:B0-23--:R-:W-:Y:S05]  /*0090*/  @P0 BRA `(.L_x_1) ;  /* 0x0000000000200947 */ /* 0x00dfea0003800000 */
[----:B------:R-:W-:Y:S02]  /*00a0*/  ULDC.64 UR4, c[0x0][0x198] ;  /* 0x0000660000047ab9 */ /* 0x000fe40000000a00 */
[----:B------:R-:W-:Y:S02]  /*00b0*/  UIADD3 UR6, UP0, UR4, 0xf0, URZ ;  /* 0x000000f004067890 */ /* 0x000fe4000ff1e03f */
[----:B------:R-:W-:Y:S02]  /*00c0*/  UIADD3 UR4, UP1, UR4, 0x1f0, URZ ;  /* 0x000001f004047890 */ /* 0x000fe4000ff3e03f */
[----:B------:R-:W-:Y:S02]  /*00d0*/  UIADD3.X UR7, URZ, UR5, URZ, UP0, !UPT ;  /* 0x000000053f077290 */ /* 0x000fe400087fe43f */
[----:B------:R-:W-:-:S07]  /*00e0*/  UIADD3.X UR5, URZ, UR5, URZ, UP1, !UPT ;  /* 0x000000053f057290 */ /* 0x000fce0008ffe43f */
[----:B------:R0:W-:Y:S02]  /*00f0*/  UTMACCTL.PF [UR6] ;  /* 0x00000000060079b9 */ /* 0x0001e40008040000 */
[----:B------:R0:W-:Y:S02]  /*0100*/  UTMACCTL.PF [UR4] ;  /* 0x00000000040079b9 */ /* 0x0001e40008040000 */
[----:B0-----:R-:W-:Y:S01]  /*0110*/  NOP ;  /* 0x0000000000007918 */ /* 0x001fe20000000000 */
.L_x_1:
[----:B------:R-:W-:Y:S05]  /*0120*/  BSYNC B0 ;  /* 0x0000000000007941 */ /* 0x000fea0003800000 */
.L_x_0:
[----:B------:R-:W0:Y:S02]  /*0130*/  SHFL.IDX PT, R2, R0, RZ, 0x1f ;  /* 0x00001fff00027589 */ /* 0x000e2400000e0000 */
[----:B0-----:R-:W-:-:S13]  /*0140*/  ISETP.NE.AND P0, PT, R2, RZ, PT ;  /* 0x000000ff0200720c */ /* 0x001fda0003f05270 */
[----:B------:R-:W-:Y:S05]  /*0150*/  @P0 BRA `(.L_x_2) ;  /* 0x0000000000580947 */ /* 0x000fea0003800000 */
[----:B------:R-:W0:Y:S01]  /*0160*/  S2UR UR8, SR_CgaCtaId ;  /* 0x00000000000879c3 */ /* 0x000e220000008800 */
[----:B------:R-:W-:Y:S01]  /*0170*/  UMOV UR4, 0x400 ;  /* 0x0000040000047882 */ /* 0x000fe20000000000 */
[----:B------:R-:W-:Y:S01]  /*0180*/  UMOV UR5, 0x1 ;  /* 0x0000000100057882 */ /* 0x000fe20000000000 */
[----:B------:R-:W-:Y:S01]  /*0190*/  UMOV UR6, 0x100 ;  /* 0x0000010000067882 */ /* 0x000fe20000000000 */
[----:B------:R-:W-:Y:S01]  /*01a0*/  ELECT P0, URZ, PT ;  /* 0x00000000003f782f */ /* 0x000fe20003800000 */
[----:B------:R-:W-:-:S04]  /*01b0*/  UIADD3 UR6, -UR6, 0x100000, URZ ;  /* 0x0010000006067890 */ /* 0x000fc8000fffe13f */
[----:B------:R-:W-:Y:S02]  /*01c0*/  USHF.L.U32 UR7, UR6, 0xb, URZ ;  /* 0x0000000b06077899 */ /* 0x000fe4000800063f */
[----:B------:R-:W-:Y:S02]  /*01d0*/  USHF.L.U32 UR6, UR6, 0x1, URZ ;  /* 0x0000000106067899 */ /* 0x000fe4000800063f */
[----:B0-----:R-:W-:Y:S02]  /*01e0*/  ULEA UR8, UR8, UR4, 0x18 ;  /* 0x0000000408087291 */ /* 0x001fe4000f8ec03f */
[----:B------:R-:W-:-:S04]  /*01f0*/  UIADD3 UR4, -UR5, 0x100000, URZ ;  /* 0x0010000005047890 */ /* 0x000fc8000fffe13f */
[----:B------:R-:W-:Y:S02]  /*0200*/  USHF.L.U32 UR5, UR4, 0xb, URZ ;  /* 0x0000000b04057899 */ /* 0x000fe4000800063f */
[----:B------:R-:W-:Y:S01]  /*0210*/  USHF.L.U32 UR4, UR4, 0x1, URZ ;  /* 0x0000000104047899 */ /* 0x000fe2000800063f */
[----:B------:R-:W0:Y:S11]  /*0220*/  FENCE.VIEW.ASYNC.S ;  /* 0x00000000000073c6 */ /* 0x000e360000000000 */
[----:B0-----:R0:W1:Y:S01]  /*0230*/  SYNCS.EXCH.64 URZ, [UR8], UR4 ;  /* 0x00000004083f75b2 */ /* 0x0010620008000100 */
[----:B------:R0:W2:Y:S01]  /*0240*/  SYNCS.EXCH.64 URZ, [UR8+0x20], UR6 ;  /* 0x00002006083f75b2 */ /* 0x0000a20008000100 */
[----:B------:R0:W3:Y:S01]  /*0250*/  SYNCS.EXCH.64 URZ, [UR8+0x8], UR4 ;  /* 0x00000804083f75b2 */ /* 0x0000e20008000100 */
[----:B------:R0:W4:Y:S01]  /*0260*/  SYNCS.EXCH.64 URZ, [UR8+0x28], UR6 ;  /* 0x00002806083f75b2 */ /* 0x0001220008000100 */
[----:B------:R0:W0:Y:S01]  /*0270*/  SYNCS.EXCH.64 URZ, [UR8+0x10], UR4 ;  /* 0x00001004083f75b2 */ /* 0x0000220008000100 */
[----:B------:R0:W0:Y:S01]  /*0280*/  SYNCS.EXCH.64 URZ, [UR8+0x30], UR6 ;  /* 0x00003006083f75b2 */ /* 0x0000220008000100 */
[----:B------:R0:W0:Y:S01]  /*0290*/  SYNCS.EXCH.64 URZ, [UR8+0x18], UR4 ;  /* 0x00001804083f75b2 */ /* 0x0000220008000100 */
[----:B------:R0:W0:Y:S01]  /*02a0*/  SYNCS.EXCH.64 URZ, [UR8+0x38], UR6 ;  /* 0x00003806083f75b2 */ /* 0x0000220008000100 */
[----:B------:R-:W-:Y:S01]  /*02b0*/  NOP ;  /* 0x0000000000007918 */ /* 0x000fe20000000000 */
.L_x_2:
[----:B------:R-:W5:Y:S01]  /*02c0*/  SHFL.IDX PT, R0, R0, RZ, 0x1f ;  /* 0x00001fff00007589 */ /* 0x000f6200000e0000 */
[----:B------:R-:W-:Y:S01]  /*02d0*/  ELECT P0, URZ, PT ;  /* 0x00000000003f782f */ /* 0x000fe20003800000 */
[----:B------:R-:W1:Y:S01]  /*02e0*/  LDC R2, c[0x0][0x65c] ;  /* 0x00019700ff027b82 */ /* 0x000e620000000800 */
[----:B------:R-:W-:Y:S01]  /*02f0*/  SHF.R.S32.HI R6, RZ, 0x1f, R5 ;  /* 0x0000001fff067819 */ /* 0x000fe20000011405 */
[----:B------:R-:W2:Y:S01]  /*0300*/  S2R R3, SR_CTAID.Y ;  /* 0x0000000000037919 */ /* 0x000ea20000002600 */
[----:B0-----:R-:W-:Y:S01]  /*0310*/  UMOV UR4, 0x20 ;  /* 0x0000002000047882 */ /* 0x001fe20000000000 */
[----:B------:R-:W-:Y:S01]  /*0320*/  ISETP.NE.AND P2, PT, R8, RZ, PT ;  /* 0x000000ff0800720c */ /* 0x000fe20003f45270 */
[----:B------:R-:W-:Y:S01]  /*0330*/  NOP ;  /* 0x0000000000007918 */ /* 0x000fe20000000000 */
[----:B------:R-:W0:Y:S01]  /*0340*/  S2R R4, SR_CTAID.X ;  /* 0x0000000000047919 */ /* 0x000e220000002500 */
[----:B------:R-:W-:Y:S01]  /*0350*/  LEA.HI R6, R6, R5, RZ, 0x2 ;  /* 0x0000000506067211 */ /* 0x000fe200078f10ff */
[----:B------:R-:W-:Y:S01]  /*0360*/  NOP ;  /* 0x0000000000007918 */ /* 0x000fe20000000000 */
[----:B-----5:R-:W-:-:S02]  /*0370*/  ISETP.NE.OR P0, PT, R0, RZ, !P0 ;  /* 0x000000ff0000720c */ /* 0x020fc40004705670 */
[----:B-1----:R-:W-:-:S04]  /*0380*/  ISETP.NE.AND P3, PT, R2, 0x1, PT ;  /* 0x000000010200780c */ /* 0x002fc80003f65270 */
[----:B------:R-:W-:Y:S02]  /*0390*/  P2R R0, PR, RZ, 0x8 ;  /* 0x00000008ff007803 */ /* 0x000fe40000000000 */
[----:B------:R-:W-:-:S05]  /*03a0*/  LOP3.LUT R0, R6, 0xfffffffc, RZ, 0xc0, !PT ;  /* 0xfffffffc06007812 */ /* 0x000fca00078ec0ff */
[----:B------:R-:W-:Y:S01]  /*03b0*/  VOTEU.ALL UP0, P0 ;  /* 0x00000000003f7886 */ /* 0x000fe20000000000 */
[----:B------:R-:W-:Y:S01]  /*03c0*/  IMAD.IADD R0, R5, 0x1, -R0 ;  /* 0x0000000105007824 */ /* 0x000fe200078e0a00 */
[----:B------:R-:W0:Y:S01]  /*03d0*/  @P3 LDC R17, c[0x0][0x10] ;  /* 0x00000400ff113b82 */ /* 0x000e220000000800 */
[----:B------:R-:W-:Y:S01]  /*03e0*/  VOTEU.ALL UP1, P0 ;  /* 0x00000000003f7886 */ /* 0x000fe20000020000 */
[----:B--2---:R-:W-:Y:S01]  /*03f0*/  @P3 IMAD.MOV.U32 R6, RZ, RZ, R3 ;  /* 0x000000ffff063224 */ /* 0x004fe200078e0003 */
[----:B------:R-:W-:Y:S01]  /*0400*/  @!UP0 UMOV UR6, 0x400 ;  /* 0x0000040000068882 */ /* 0x000fe20000000000 */
[----:B------:R-:W-:-:S04]  /*0410*/  @!UP0 UIADD3 UR4, -UR4, 0x100000, URZ ;  /* 0x0010000004048890 */ /* 0x000fc8000fffe13f */
[----:B------:R-:W-:Y:S02]  /*0420*/  @!UP0 USHF.L.U32 UR5, UR4, 0xb, URZ ;  /* 0x0000000b04058899 */ /* 0x000fe4000800063f */
[----:B------:R-:W-:Y:S01]  /*0430*/  @!UP0 USHF.L.U32 UR4, UR4, 0x1, URZ ;  /* 0x0000000104048899 */ /* 0x000fe2000800063f */
[----:B------:R-:W-:Y:S02]  /*0440*/  @P3 IMAD.MOV.U32 R7, RZ, RZ, RZ ;  /* 0x000000ffff073224 */ /* 0x000fe400078e00ff */
[----:B------:R-:W-:Y:S01]  /*0450*/  IMAD.MOV.U32 R5, RZ, RZ, RZ ;  /* 0x000000ffff057224 */ /* 0x000fe200078e00ff */
[----:B------:R-:W1:Y:S01]  /*0460*/  @!UP0 S2UR UR7, SR_CgaCtaId ;  /* 0x00000000000789c3 */ /* 0x000e620000008800 */
[----:B------:R-:W-:-:S07]  /*0470*/  @P3 IMAD.MOV.U32 R11, RZ, RZ, RZ ;  /* 0x000000ffff0b3224 */ /* 0x000fce00078e00ff */
[----:B------:R-:W2:Y:S01]  /*0480*/  @!P3 LDC R9, c[0x0][0xc] ;  /* 0x00000300ff09bb82 */ /* 0x000ea20000000800 */
[----:B0-----:R-:W-:-:S04]  /*0490*/  @P3 IMAD.WIDE.U32 R16, R4, R17, R6 ;  /* 0x0000001104103225 */ /* 0x001fc800078e0006 */
[----:B------:R-:W-:Y:S01]  /*04a0*/  @P3 IMAD.IADD R17, R17, 0x1, R11 ;  /* 0x0000000111113824 */ /* 0x000fe200078e020b */
[----:B-1----:R-:W-:Y:S01]  /*04b0*/  @!UP0 ULEA UR6, UR7, UR6, 0x18 ;  /* 0x0000000607068291 */ /* 0x002fe2000f8ec03f */
[----:B------:R-:W-:Y:S01]  /*04c0*/  VOTEU.ALL UP0, P0 ;  /* 0x00000000003f7886 */ /* 0x000fe20000000000 */
[----:B------:R-:W-:-:S04]  /*04d0*/  ISETP.NE.AND P0, PT, R0, 0x3, PT ;  /* 0x000000030000780c */ /* 0x000fc80003f05270 */
[----:B------:R-:W-:Y:S01]  /*04e0*/  ISETP.EQ.OR P0, PT, R0, RZ, !P0 ;  /* 0x000000ff0000720c */ /* 0x000fe20004702670 */
[----:B--2---:R-:W-:-:S03]  /*04f0*/  @!P3 IMAD.WIDE.U32 R6, R9, R3, R4 ;  /* 0x000000030906b225 */ /* 0x004fc600078e0004 */
[C---:B------:R-:W-:Y:S01]  /*0500*/  ISETP.EQ.AND P0, PT, R8.reuse, RZ, P0 ;  /* 0x000000ff0800720c */ /* 0x040fe20000702270 */
[----:B------:R-:W-:Y:S01]  /*0510*/  VIADD R8, R8, 0xffffffff ;  /* 0xffffffff08087836 */ /* 0x000fe20000000000 */
[----:B------:R-:W0:Y:S02]  /*0520*/  FENCE.VIEW.ASYNC.S ;  /* 0x00000000000073c6 */ /* 0x000e240000000000 */
[----:B0-----:R0:W3:Y:S01]  /*0530*/  @!UP0 SYNCS.EXCH.64 URZ, [UR6+0x50], UR4 ;  /* 0x00005004063f85b2 */ /* 0x0010e20008000100 */
[----:B------:R-:W-:Y:S01]  /*0540*/  @!P3 IMAD.MOV.U32 R16, RZ, RZ, R6 ;  /* 0x000000ffff10b224 */ /* 0x000fe200078e0006 */
[----:B------:R-:W-:Y:S01]  /*0550*/  SEL R19, RZ, 0x1, !P0 ;  /* 0x00000001ff137807 */ /* 0x000fe20004000000 */
[----:B------:R-:W-:Y:S01]  /*0560*/  @!P3 IMAD.MOV.U32 R17, RZ, RZ, R7 ;  /* 0x000000ffff11b224 */ /* 0x000fe200078e0007 */
[----:B------:R-:W-:-:S04]  /*0570*/  ISETP.GE.U32.AND P1, PT, R8, 0x2, PT ;  /* 0x000000020800780c */ /* 0x000fc80003f26070 */
[----:B------:R-:W-:Y:S01]  /*0580*/  SEL R19, R19, 0x2, P1 ;  /* 0x0000000213137807 */ /* 0x000fe20000800000 */
[----:B------:R0:W3:Y:S01]  /*0590*/  @!UP1 SYNCS.EXCH.64 URZ, [UR6+0x58], UR4 ;  /* 0x00005804063f95b2 */ /* 0x0000e20008000100 */
[----:B------:R-:W-:Y:S01]  /*05a0*/  NOP ;  /* 0x0000000000007918 */ /* 0x000fe20000000000 */
[----:B---34-:R-:W-:Y:S06]  /*05b0*/  BAR.SYNC.DEFER_BLOCKING 0x0 ;  /* 0x0000000000007b1d */ /* 0x018fec0000010000 */
[----:B------:R-:W-:Y:S05]  /*05c0*/  @!P2 BRA `(.L_x_3) ;  /* 0x0000009c0068a947 */ /* 0x000fea0003800000 */
[----:B------:R-:W-:-:S13]  /*05d0*/  ISETP.GT.U32.AND P0, PT, R8, 0x1, PT ;  /* 0x000000010800780c */ /* 0x000fda0003f04070 */
[----:B0-----:R-:W-:Y:S05]  /*05e0*/  @P0 EXIT ;  /* 0x000000000000094d */ /* 0x001fea0003800000 */
[----:B------:R-:W-:Y:S01]  /*05f0*/  ULDC.64 UR4, c[0x0][0x650] ;  /* 0x0001940000047ab9 */ /* 0x000fe20000000a00 */
[----:B------:R-:W-:Y:S01]  /*0600*/  PRMT R0, RZ, 0x7610, R0 ;  /* 0x00007610ff007816 */ /* 0x000fe20000000000 */
[----:B------:R-:W-:Y:S01]  /*0610*/  IMAD.MOV.U32 R153, RZ, RZ, -0x1 ;  /* 0xffffffffff997424 */ /* 0x000fe200078e00ff */
[----:B------:R-:W-:Y:S01]  /*0620*/  ISETP.GE.U32.AND P0, PT, R16, UR4, PT ;  /* 0x0000000410007c0c */ /* 0x000fe2000bf06070 */
[----:B------:R-:W-:Y:S02]  /*0630*/  IMAD.MOV.U32 R152, RZ, RZ, -0x1 ;  /* 0xffffffffff987424 */ /* 0x000fe400078e00ff */
[----:B------:R-:W-:Y:S01]  /*0640*/  IMAD.MOV.U32 R23, RZ, RZ, -0x1 ;  /* 0xffffffffff177424 */ /* 0x000fe200078e00ff */
[----:B------:R-:W-:-:S13]  /*0650*/  ISETP.GE.U32.AND.EX P0, PT, R17, UR5, PT, P0 ;  /* 0x0000000511007c0c */ /* 0x000fda000bf06100 */
[----:B------:R-:W-:Y:S05]  /*0660*/  @P0 BRA `(.L_x_4) ;  /* 0x0000000400540947 */ /* 0x000fea0003800000 */
[----:B------:R-:W0:Y:S01]  /*0670*/  LDC.64 R14, c[0x0][0x628] ;  /* 0x00018a00ff0e7b82 */ /* 0x000e220000000a00 */
[----:B------:R-:W-:Y:S02]  /*0680*/  IMAD.MOV.U32 R6, RZ, RZ, R16 ;  /* 0x000000ffff067224 */ /* 0x000fe400078e0010 */
[----:B------:R-:W-:-:S05]  /*0690*/  IMAD.MOV.U32 R7, RZ, RZ, R17 ;  /* 0x000000ffff077224 */ /* 0x000fca00078e0011 */
[----:B------:R-:W1:Y:S08]  /*06a0*/  LDC R0, c[0x0][0x630] ;  /* 0x00018c00ff007b82 */ /* 0x000e700000000800 */
[----:B------:R-:W2:Y:S01]  /*06b0*/  LDC.64 R20, c[0x0][0x620] ;  /* 0x00018800ff147b82 */ /* 0x000ea20000000a00 */
[----:B0-----:R-:W-:-:S04]  /*06c0*/  ISETP.NE.U32.AND P0, PT, R14, RZ, PT ;  /* 0x000000ff0e00720c */ /* 0x001fc80003f05070 */
[----:B------:R-:W-:-:S13]  /*06d0*/  ISETP.NE.AND.EX P0, PT, R15, RZ, PT, P0 ;  /* 0x000000ff0f00720c */ /* 0x000fda0003f05300 */
[----:B-12---:R-:W-:Y:S05]  /*06e0*/  @!P0 BRA `(.L_x_5) ;  /* 0x0000000000288947 */ /* 0x006fea0003800000 */
[----:B------:R-:W0:Y:S02]  /*06f0*/  LDC R11, c[0x0][0x634] ;  /* 0x00018d00ff0b7b82 */ /* 0x000e240000000800 */
[----:B0-----:R-:W-:-:S05]  /*0700*/  IADD3 R11, P0, R16, R11, RZ ;  /* 0x0000000b100b7210 */ /* 0x001fca0007f1e0ff */
[----:B------:R-:W-:-:S04]  /*0710*/  IMAD.X R13, RZ, RZ, R17, P0 ;  /* 0x000000ffff0d7224 */ /* 0x000fc800000e0611 */
[----:B------:R-:W-:-:S04]  /*0720*/  IMAD.WIDE.U32 R6, R13, R14, RZ ;  /* 0x0000000e0d067225 */ /* 0x000fc800078e00ff */
[----:B------:R-:W-:-:S04]  /*0730*/  IMAD.WIDE.U32 R8, P0, R11, R15, R6 ;  /* 0x0000000f0b087225 */ /* 0x000fc80007800006 */
[----:B------:R-:W-:-:S04]  /*0740*/  IMAD.WIDE.U32 R6, R11, R14, RZ ;  /* 0x0000000e0b067225 */ /* 0x000fc800078e00ff */
[----:B------:R-:W-:Y:S01]  /*0750*/  IMAD.X R11, RZ, RZ, RZ, P0 ;  /* 0x000000ffff0b7224 */ /* 0x000fe200000e06ff */
[----:B------:R-:W-:Y:S01]  /*0760*/  IADD3 RZ, P0, R7, R8, RZ ;  /* 0x0000000807ff7210 */ /* 0x000fe20007f1e0ff */
[----:B------:R-:W-:-:S04]  /*0770*/  IMAD.MOV.U32 R10, RZ, RZ, R9 ;  /* 0x000000ffff0a7224 */ /* 0x000fc800078e0009 */
[----:B------:R-:W-:-:S08]  /*0780*/  IMAD.WIDE.U32.X R6, R13, R15, R10, P0 ;  /* 0x0000000f0d067225 */ /* 0x000fd000000e040a */
.L_x_5:
[-CC-:B------:R-:W-:Y:S01]  /*0790*/  SHF.R.U64 R23, R6, R0.reuse, R7.reuse ;  /* 0x0000000006177219 */ /* 0x180fe20000001207 */
[----:B------:R-:W0:Y:S01]  /*07a0*/  LDC R10, c[0x0][0x618] ;  /* 0x00018600ff0a7b82 */ /* 0x000e220000000800 */
[----:B------:R-:W-:Y:S01]  /*07b0*/  SHF.R.U32.HI R5, RZ, R0, R7 ;  /* 0x00000000ff057219 */ /* 0x000fe20000011607 */
[----:B------:R-:W-:Y:S01]  /*07c0*/  ULDC UR4, c[0x0][0x150] ;  /* 0x0000540000047ab9 */ /* 0x000fe20000000800 */
[----:B------:R-:W-:Y:S02]  /*07d0*/  IADD3 R9, P0, RZ, -R23, RZ ;  /* 0x80000017ff097210 */ /* 0x000fe40007f1e0ff */
[----:B------:R-:W-:-:S03]  /*07e0*/  I2FP.F32.U32 R0, R4 ;  /* 0x0000000400007245 */ /* 0x000fc60000201000 */
[----:B------:R-:W1:Y:S01]  /*07f0*/  LDC.64 R28, c[0x0][0x640] ;  /* 0x00019000ff1c7b82 */ /* 0x000e620000000a00 */
[----:B------:R-:W-:Y:S02]  /*0800*/  IMAD.X R11, RZ, RZ, ~R5, P0 ;  /* 0x000000ffff0b7224 */ /* 0x000fe400000e0e05 */
[----:B------:R-:W-:Y:S01]  /*0810*/  FMUL R0, R0, UR4 ;  /* 0x0000000400007c20 */ /* 0x000fe20008400000 */
[----:B------:R-:W-:Y:S01]  /*0820*/  IMAD.WIDE.U32 R6, R9, R20, R16 ;  /* 0x0000001409067225 */ /* 0x000fe200078e0010 */
[----:B------:R-:W-:-:S03]  /*0830*/  ULDC UR4, c[0x0][0x154] ;  /* 0x0000550000047ab9 */ /* 0x000fc60000000800 */
[----:B------:R-:W-:Y:S01]  /*0840*/  IMAD R8, R11, R20, RZ ;  /* 0x000000140b087224 */ /* 0x000fe200078e02ff */
[----:B------:R-:W2:Y:S01]  /*0850*/  LDC R5, c[0x0][0x144] ;  /* 0x00005100ff057b82 */ /* 0x000ea20000000800 */
[----:B------:R-:W3:Y:S02]  /*0860*/  F2I.U32.TRUNC.NTZ R0, R0 ;  /* 0x0000000000007305 */ /* 0x000ee4000020f000 */
[----:B------:R-:W-:-:S04]  /*0870*/  IMAD R9, R9, R21, R8 ;  /* 0x0000001509097224 */ /* 0x000fc800078e0208 */
[----:B------:R-:W-:Y:S01]  /*0880*/  IMAD.IADD R7, R7, 0x1, R9 ;  /* 0x0000000107077824 */ /* 0x000fe200078e0209 */
[----:B------:R-:W4:Y:S01]  /*0890*/  LDC R12, c[0x0][0x608] ;  /* 0x00018200ff0c7b82 */ /* 0x000f220000000800 */
[----:B------:R-:W-:-:S03]  /*08a0*/  IMAD.MOV.U32 R9, RZ, RZ, -0x1 ;  /* 0xffffffffff097424 */ /* 0x000fc600078e00ff */
[-CC-:B0-----:R-:W-:Y:S02]  /*08b0*/  SHF.R.U64 R20, R6, R10.reuse, R7.reuse ;  /* 0x0000000a06147219 */ /* 0x181fe40000001207 */
[----:B------:R-:W-:Y:S02]  /*08c0*/  I2FP.F32.U32 R6, R3 ;  /* 0x0000000300067245 */ /* 0x000fe40000201000 */
[----:B------:R-:W0:Y:S01]  /*08d0*/  LDC R26, c[0x0][0x658] ;  /* 0x00019600ff1a7b82 */ /* 0x000e220000000800 */
[----:B-1----:R-:W-:Y:S01]  /*08e0*/  ISETP.NE.U32.AND P0, PT, R28, RZ, PT ;  /* 0x000000ff1c00720c */ /* 0x002fe20003f05070 */
[----:B---3--:R-:W-:Y:S01]  /*08f0*/  IMAD.MOV R8, RZ, RZ, -R0 ;  /* 0x000000ffff087224 */ /* 0x008fe200078e0a00 */
[----:B------:R-:W-:Y:S01]  /*0900*/  SHF.R.U32.HI R7, RZ, R10, R7 ;  /* 0x0000000aff077219 */ /* 0x000fe20000011607 */
[----:B------:R-:W-:Y:S01]  /*0910*/  FMUL R6, R6, UR4 ;  /* 0x0000000406067c20 */ /* 0x000fe20008400000 */
[----:B------:R-:W-:-:S03]  /*0920*/  ISETP.NE.AND.EX P0, PT, R29, RZ, PT, P0 ;  /* 0x000000ff1d00720c */ /* 0x000fc60003f05300 */
[----:B------:R-:W1:Y:S01]  /*0930*/  LDC R14, c[0x0][0x148] ;  /* 0x00005200ff0e7b82 */ /* 0x000e620000000800 */
[----:B--2---:R-:W-:-:S07]  /*0940*/  IMAD R0, R5, R8, R4 ;  /* 0x0000000805007224 */ /* 0x004fce00078e0204 */
[----:B------:R-:W2:Y:S01]  /*0950*/  LDC R24, c[0x0][0x600] ;  /* 0x00018000ff187b82 */ /* 0x000ea20000000800 */
[-CC-:B----4-:R-:W-:Y:S02]  /*0960*/  SHF.R.U64 R30, R20, R12.reuse, R7.reuse ;  /* 0x0000000c141e7219 */ /* 0x190fe40000001207 */
[----:B------:R-:W-:Y:S01]  /*0970*/  SHF.R.U32.HI R5, RZ, R12, R7 ;  /* 0x0000000cff057219 */ /* 0x000fe20000011607 */
[----:B------:R-:W-:Y:S01]  /*0980*/  IMAD.MOV.U32 R7, RZ, RZ, 0x1 ;  /* 0x00000001ff077424 */ /* 0x000fe200078e00ff */
[----:B------:R3:W4:Y:S03]  /*0990*/  F2I.U32.TRUNC.NTZ R12, R6 ;  /* 0x00000006000c7305 */ /* 0x000726000020f000 */
[----:B------:R-:W1:Y:S01]  /*09a0*/  LDC R15, c[0x0][0x648] ;  /* 0x00019200ff0f7b82 */ /* 0x000e620000000800 */
[-C--:B0-----:R-:W-:Y:S02]  /*09b0*/  SHF.L.U32 R4, R9, R26.reuse, RZ ;  /* 0x0000001a09047219 */ /* 0x081fe400000006ff */
[----:B------:R-:W-:-:S02]  /*09c0*/  SHF.R.U64 R32, R30, R26, R5 ;  /* 0x0000001a1e207219 */ /* 0x000fc40000001205 */
[----:B------:R-:W-:Y:S02]  /*09d0*/  LOP3.LUT R11, RZ, R4, RZ, 0x33, !PT ;  /* 0x00000004ff0b7212 */ /* 0x000fe400078e33ff */
[-C--:B------:R-:W-:Y:S01]  /*09e0*/  SHF.R.U32.HI R5, RZ, R26.reuse, R5 ;  /* 0x0000001aff057219 */ /* 0x080fe20000011605 */
[----:B------:R-:W0:Y:S01]  /*09f0*/  LDC R21, c[0x0][0x638] ;  /* 0x00018e00ff157b82 */ /* 0x000e220000000800 */
[----:B------:R-:W-:Y:S01]  /*0a00*/  SHF.L.U32 R10, R7, R26, RZ ;  /* 0x0000001a070a7219 */ /* 0x000fe200000006ff */
[----:B------:R-:W-:-:S06]  /*0a10*/  IMAD.MOV.U32 R4, RZ, RZ, R32 ;  /* 0x000000ffff047224 */ /* 0x000fcc00078e0020 */
[----:B------:R-:W0:Y:S01]  /*0a20*/  LDC R153, c[0x0][0x610] ;  /* 0x00018400ff997b82 */ /* 0x000e220000000800 */
[----:B---34-:R-:W-:Y:S05]  /*0a30*/  @!P0 BRA `(.L_x_6) ;  /* 0x0000000000288947 */ /* 0x018fea0003800000 */
[----:B------:R-:W3:Y:S02]  /*0a40*/  LDC R9, c[0x0][0x64c] ;  /* 0x00019300ff097b82 */ /* 0x000ee40000000800 */
[----:B---3--:R-:W-:-:S05]  /*0a50*/  IADD3 R9, P0, R32, R9, RZ ;  /* 0x0000000920097210 */ /* 0x008fca0007f1e0ff */
        /* <DEDUP_REMOVED lines=8> */
.L_x_6:
[----:B-1----:R-:W-:Y:S01]  /*0ae0*/  SHF.R.U64 R4, R4, R15, R5 ;  /* 0x0000000f04047219 */ /* 0x002fe20000001205 */
[----:B--2---:R-:W-:Y:S01]  /*0af0*/  VIADD R5, R24, 0xffffffff ;  /* 0xffffffff18057836 */ /* 0x004fe20000000000 */
[----:B------:R-:W-:Y:S01]  /*0b00*/  LOP3.LUT R11, R30, R11, RZ, 0xc0, !PT ;  /* 0x0000000b1e0b7212 */ /* 0x000fe200078ec0ff */
[----:B------:R-:W-:Y:S02]  /*0b10*/  IMAD.MOV R12, RZ, RZ, -R12 ;  /* 0x000000ffff0c7224 */ /* 0x000fe400078e0a0c */
[----:B------:R-:W-:Y:S02]  /*0b20*/  IMAD.MOV R6, RZ, RZ, -R4 ;  /* 0x000000ffff067224 */ /* 0x000fe400078e0a04 */
[----:B------:R-:W-:Y:S01]  /*0b30*/  IMAD R11, R10, R4, R11 ;  /* 0x000000040a0b7224 */ /* 0x000fe200078e020b */
[----:B------:R-:W-:Y:S01]  /*0b40*/  LOP3.LUT R4, R20, R5, RZ, 0xc0, !PT ;  /* 0x0000000514047212 */ /* 0x000fe200078ec0ff */
[----:B------:R-:W-:Y:S02]  /*0b50*/  @P3 IMAD R0, R14, R12, R3 ;  /* 0x0000000c0e003224 */ /* 0x000fe400078e0203 */
[----:B0-----:R-:W-:-:S02]  /*0b60*/  IMAD R3, R6, R21, R32 ;  /* 0x0000001506037224 */ /* 0x001fc400078e0220 */
[----:B------:R-:W-:Y:S02]  /*0b70*/  IMAD R153, R11, R153, R0 ;  /* 0x000000990b997224 */ /* 0x000fe400078e0200 */
[----:B------:R-:W-:Y:S02]  /*0b80*/  IMAD R4, R3, R24, R4 ;  /* 0x0000001803047224 */ /* 0x000fe400078e0204 */
[----:B------:R-:W-:-:S03]  /*0b90*/  IMAD.MOV.U32 R0, RZ, RZ, 0x1 ;  /* 0x00000001ff007424 */ /* 0x000fc600078e00ff */
[----:B------:R-:W-:Y:S02]  /*0ba0*/  SEL R152, R4, R153, !P3 ;  /* 0x0000009904987207 */ /* 0x000fe40005800000 */
[----:B------:R-:W-:-:S07]  /*0bb0*/  SEL R153, R153, R4, !P3 ;  /* 0x0000000499997207 */ /* 0x000fce0005800000 */
.L_x_4:
[----:B------:R-:W-:-:S08]  /*0bc0*/  NOP ;  /* 0x0000000000007918 */ /* 0x000fd00000000000 */
[----:B------:R-:W0:Y:S02]  /*0bd0*/  USETMAXREG.TRY_ALLOC.CTAPOOL UP0, 0xe8 ;  /* 0x000000e8000079c8 */ /* 0x000e240008000600 */
[----:B0-----:R-:W-:-:S13]  /*0be0*/  PLOP3.LUT P0, PT, PT, PT, UP0, 0x80, 0x0 ;  /* 0x000000000000781c */ /* 0x001fda0003f0f008 */
[----:B------:R-:W-:Y:S05]  /*0bf0*/  @!P0 BRA `(.L_x_4) ;  /* 0xfffffffc00f08947 */ /* 0x000fea000383ffff */
[----:B------:R-:W-:Y:S01]  /*0c00*/  ULDC.64 UR4, c[0x0][0x598] ;  /* 0x0001660000047ab9 */ /* 0x000fe20000000a00 */
[----:B------:R-:W-:Y:S01]  /*0c10*/  ULDC.64 UR36, c[0x0][0x208] ;  /* 0x0000820000247ab9 */ /* 0x000fe20000000a00 */
[----:B------:R-:W-:-:S04]  /*0c20*/  ISETP.NE.U32.AND P0, PT, RZ, UR4, PT ;  /* 0x00000004ff007c0c */ /* 0x000fc8000bf05070 */
[----:B------:R-:W-:-:S13]  /*0c30*/  ISETP.NE.AND.EX P0, PT, RZ, UR5, PT, P0 ;  /* 0x00000005ff007c0c */ /* 0x000fda000bf05300 */
[----:B------:R-:W-:Y:S05]  /*0c40*/  @!P0 BRA `(.L_x_7) ;  /* 0x00000000001c8947 */ /* 0x000fea0003800000 */
[----:B------:R-:W0:Y:S02]  /*0c50*/  LDC.64 R4, c[0x0][0x598] ;  /* 0x00016600ff047b82 */ /* 0x000e240000000a00 */
[----:B0-----:R-:W2:Y:S02]  /*0c60*/  LDG.E.64 R4, desc[UR36][R4.64] ;  /* 0x0000002404047981 */ /* 0x001ea4000c1e1b00 */
[----:B--2---:R-:W-:-:S04]  /*0c70*/  ISETP.NE.U32.AND P0, PT, R4, RZ, PT ;  /* 0x000000ff0400720c */ /* 0x004fc80003f05070 */
[----:B------:R-:W-:-:S13]  /*0c80*/  ISETP.NE.AND.EX P0, PT, R5, RZ, PT, P0 ;  /* 0x000000ff0500720c */ /* 0x000fda0003f05300 */
[----:B------:R-:W-:Y:S05]  /*0c90*/  @!P0 BRA `(.L_x_7) ;  /* 0x0000000000088947 */ /* 0x000fea0003800000 */
[----:B------:R0:W5:Y:S01]  /*0ca0*/  LD.E R154, desc[UR36][R4.64] ;  /* 0x00000024049a7980 */ /* 0x000162000c101900 */
[----:B------:R-:W-:Y:S05]  /*0cb0*/  BRA `(.L_x_8) ;  /* 0x0000000000247947 */ /* 0x000fea0003800000 */
.L_x_7:
[----:B------:R-:W-:Y:S02]  /*0cc0*/  ULDC.64 UR4, c[0x0][0x588] ;  /* 0x0001620000047ab9 */ /* 0x000fe40000000a00 */
[----:B------:R-:W-:-:S04]  /*0cd0*/  ISETP.NE.U32.AND P0, PT, RZ, UR4, PT ;  /* 0x00000004ff007c0c */ /* 0x000fc8000bf05070 */
[----:B------:R-:W-:-:S13]  /*0ce0*/  ISETP.NE.AND.EX P0, PT, RZ, UR5, PT, P0 ;  /* 0x00000005ff007c0c */ /* 0x000fda000bf05300 */
[----:B------:R-:W-:Y:S05]  /*0cf0*/  @!P0 BRA `(.L_x_9) ;  /* 0x00000000000c8947 */ /* 0x000fea0003800000 */
[----:B------:R-:W0:Y:S02]  /*0d00*/  LDC.64 R154, c[0x0][0x588] ;  /* 0x00016200ff9a7b82 */ /* 0x000e240000000a00 */
[----:B0-----:R1:W5:Y:S01]  /*0d10*/  LDG.E R154, desc[UR36][R154.64] ;  /* 0x000000249a9a7981 */ /* 0x001362000c1e1900 */
[----:B------:R-:W-:Y:S05]  /*0d20*/  BRA `(.L_x_8) ;  /* 0x0000000000087947 */ /* 0x000fea0003800000 */
.L_x_9:
[----:B------:R-:W-:Y:S02]  /*0d30*/  ULDC UR4, c[0x0][0x580] ;  /* 0x0001600000047ab9 */ /* 0x000fe40000000800 */
[----:B------:R-:W-:-:S07]  /*0d40*/  IMAD.U32 R154, RZ, RZ, UR4 ;  /* 0x00000004ff9a7e24 */ /* 0x000fce000f8e00ff */
.L_x_8:
[----:B------:R-:W-:Y:S02]  /*0d50*/  ULDC.64 UR4, c[0x0][0x5a0] ;  /* 0x0001680000047ab9 */ /* 0x000fe40000000a00 */
[----:B------:R-:W-:-:S04]  /*0d60*/  ISETP.NE.U32.AND P0, PT, RZ, UR4, PT ;  /* 0x00000004ff007c0c */ /* 0x000fc8000bf05070 */
[----:B------:R-:W-:-:S13]  /*0d70*/  ISETP.NE.AND.EX P0, PT, RZ, UR5, PT, P0 ;  /* 0x00000005ff007c0c */ /* 0x000fda000bf05300 */
[----:B------:R-:W-:Y:S05]  /*0d80*/  @!P0 BRA `(.L_x_10) ;  /* 0x00000000001c8947 */ /* 0x000fea0003800000 */
[----:B0-----:R-:W0:Y:S02]  /*0d90*/  LDC.64 R4, c[0x0][0x5a0] ;  /* 0x00016800ff047b82 */ /* 0x001e240000000a00 */
[----:B0-----:R-:W2:Y:S02]  /*0da0*/  LDG.E.64 R4, desc[UR36][R4.64] ;  /* 0x0000002404047981 */ /* 0x001ea4000c1e1b00 */
[----:B--2---:R-:W-:-:S04]  /*0db0*/  ISETP.NE.U32.AND P0, PT, R4, RZ, PT ;  /* 0x000000ff0400720c */ /* 0x004fc80003f05070 */
[----:B------:R-:W-:-:S13]  /*0dc0*/  ISETP.NE.AND.EX P0, PT, R5, RZ, PT, P0 ;  /* 0x000000ff0500720c */ /* 0x000fda0003f05300 */
[----:B------:R-:W-:Y:S05]  /*0dd0*/  @!P0 BRA `(.L_x_10) ;  /* 0x0000000000088947 */ /* 0x000fea0003800000 */
[----:B-1----:R0:W5:Y:S01]  /*0de0*/  LD.E R155, desc[UR36][R4.64] ;  /* 0x00000024049b7980 */ /* 0x002162000c101900 */
[----:B------:R-:W-:Y:S05]  /*0df0*/  BRA `(.L_x_11) ;  /* 0x0000000000247947 */ /* 0x000fea0003800000 */
.L_x_10:
[----:B------:R-:W-:Y:S02]  /*0e00*/  ULDC.64 UR4, c[0x0][0x590] ;  /* 0x0001640000047ab9 */ /* 0x000fe40000000a00 */
[----:B------:R-:W-:-:S04]  /*0e10*/  ISETP.NE.U32.AND P0, PT, RZ, UR4, PT ;  /* 0x00000004ff007c0c */ /* 0x000fc8000bf05070 */
[----:B------:R-:W-:-:S13]  /*0e20*/  ISETP.NE.AND.EX P0, PT, RZ, UR5, PT, P0 ;  /* 0x00000005ff007c0c */ /* 0x000fda000bf05300 */
[----:B------:R-:W-:Y:S05]  /*0e30*/  @!P0 BRA `(.L_x_12) ;  /* 0x00000000000c8947 */ /* 0x000fea0003800000 */
[----:B0-----:R-:W1:Y:S02]  /*0e40*/  LDC.64 R4, c[0x0][0x590] ;  /* 0x00016400ff047b82 */ /* 0x001e640000000a00 */
[----:B-1----:R1:W5:Y:S01]  /*0e50*/  LDG.E R155, desc[UR36][R4.64] ;  /* 0x00000024049b7981 */ /* 0x002362000c1e1900 */
[----:B------:R-:W-:Y:S05]  /*0e60*/  BRA `(.L_x_11) ;  /* 0x0000000000087947 */ /* 0x000fea0003800000 */
.L_x_12:
[----:B------:R-:W-:Y:S02]  /*0e70*/  ULDC UR4, c[0x0][0x584] ;  /* 0x0001610000047ab9 */ /* 0x000fe40000000800 */
[----:B-1----:R-:W-:-:S07]  /*0e80*/  IMAD.U32 R155, RZ, RZ, UR4 ;  /* 0x00000004ff9b7e24 */ /* 0x002fce000f8e00ff */
.L_x_11:
[----:B------:R-:W-:-:S13]  /*0e90*/  LOP3.LUT P0, RZ, R0, 0xff, RZ, 0xc0, !PT ;  /* 0x000000ff00ff7812 */ /* 0x000fda000780c0ff */
[----:B------:R-:W-:Y:S05]  /*0ea0*/  @!P0 EXIT ;  /* 0x000000000000894d */ /* 0x000fea0003800000 */
[----:B------:R-:W-:Y:S01]  /*0eb0*/  ULDC UR4, c[0x0][0x28c] ;  /* 0x0000a30000047ab9 */ /* 0x000fe20000000800 */
[----:B------:R-:W-:Y:S01]  /*0ec0*/  LOP3.LUT R158, R19, 0x1, RZ, 0xfc, !PT ;  /* 0x00000001139e7812 */ /* 0x000fe200078efcff */
[----:B------:R-:W-:Y:S01]  /*0ed0*/  UIADD3 UR4, UR4, 0x7f, URZ ;  /* 0x0000007f04047890 */ /* 0x000fe2000fffe03f */
[----:B------:R-:W-:Y:S01]  /*0ee0*/  UMOV UR38, URZ ;  /* 0x0000003f00267c82 */ /* 0x000fe20008000000 */
[----:B------:R-:W-:Y:S02]  /*0ef0*/  UMOV UR39, URZ ;  /* 0x0000003f00277c82 */ /* 0x000fe40008000000 */
[----:B------:R-:W-:-:S04]  /*0f00*/  USHF.R.S32.HI UR5, URZ, 0x1f, UR4 ;  /* 0x0000001f3f057899 */ /* 0x000fc80008011404 */
[----:B------:R-:W-:-:S04]  /*0f10*/  ULEA.HI UR5, UR5, UR4, URZ, 0x7 ;  /* 0x0000000405057291 */ /* 0x000fc8000f8f383f */
[----:B------:R-:W-:-:S12]  /*0f20*/  USHF.R.S32.HI UR40, URZ, 0x7, UR5 ;  /* 0x000000073f287899 */ /* 0x000fd80008011405 */
.L_x_286:
[----:B------:R-:W-:Y:S01]  /*0f30*/  LOP3.LUT R0, R18, 0x80, RZ, 0xc0, !PT ;  /* 0x0000008012007812 */ /* 0x000fe200078ec0ff */
[----:B--2---:R-:W2:Y:S01]  /*0f40*/  S2UR UR7, SR_CgaCtaId ;  /* 0x00000000000779c3 */ /* 0x004ea20000008800 */
[----:B------:R-:W-:Y:S02]  /*0f50*/  UMOV UR6, 0x400 ;  /* 0x0000040000067882 */ /* 0x000fe40000000000 */
[----:B------:R-:W-:-:S06]  /*0f60*/  SHF.R.U32.HI R0, RZ, 0x7, R0 ;  /* 0x00000007ff007819 */ /* 0x000fcc0000011600 */
[----:B---3--:R-:W3:Y:S01]  /*0f70*/  SHFL.IDX PT, R0, R0, RZ, 0x1f ;  /* 0x00001fff00007589 */ /* 0x008ee200000e0000 */
[----:B--2---:R-:W-:Y:S01]  /*0f80*/  ULEA UR42, UR7, UR6, 0x18 ;  /* 0x00000006072a7291 */ /* 0x004fe2000f8ec03f */
[----:B---3--:R-:W-:-:S13]  /*0f90*/  R2UR UR4, R0 ;  /* 0x00000000000472ca */ /* 0x008fda00000e0000 */
[----:B------:R-:W-:-:S04]  /*0fa0*/  ULEA.HI UR5, UR4, UR4, URZ, 0x1 ;  /* 0x0000000404057291 */ /* 0x000fc8000f8f083f */
[----:B------:R-:W-:-:S04]  /*0fb0*/  ULOP3.LUT UR5, UR5, 0x7fffe, URZ, 0xc0, !UPT ;  /* 0x0007fffe05057892 */ /* 0x000fc8000f8ec03f */
[----:B------:R-:W-:-:S03]  /*0fc0*/  UIADD3 UR5, UR4, -UR5, URZ ;  /* 0x8000000504057290 */ /* 0x000fc6000fffe03f */
[----:B------:R-:W-:Y:S01]  /*0fd0*/  ULDC UR4, c[0x0][0x28c] ;  /* 0x0000a30000047ab9 */ /* 0x000fe20000000800 */
[----:B------:R-:W-:Y:S01]  /*0fe0*/  ULEA UR5, UR5, UR42, 0xd ;  /* 0x0000002a05057291 */ /* 0x000fe2000f8e683f */
[----:B------:R-:W-:-:S03]  /*0ff0*/  ISETP.LT.AND P0, PT, RZ, UR4, PT ;  /* 0x00000004ff007c0c */ /* 0x000fc6000bf01270 */
[----:B------:R-:W-:-:S04]  /*1000*/  UIADD3 UR5, UR5, 0x100, URZ ;  /* 0x0000010005057890 */ /* 0x000fc8000fffe03f */
[----:B------:R-:W-:-:S04]  /*1010*/  USHF.R.U32.HI UR5, URZ, 0x4, UR5 ;  /* 0x000000043f057899 */ /* 0x000fc80008011605 */
[----:B------:R-:W-:Y:S02]  /*1020*/  ULOP3.LUT UR41, UR5, 0x3fff, URZ, 0xc0, !UPT ;  /* 0x00003fff05297892 */ /* 0x000fe4000f8ec03f */
[----:B-1----:R-:W-:Y:S10]  /*1030*/  @P0 BRA `(.L_x_13) ;  /* 0x0000000000400947 */ /* 0x002ff40003800000 */
[----:B------:R-:W-:Y:S01]  /*1040*/  MOV R0, 0x0 ;  /* 0x0000000000007802 */ /* 0x000fe20000000f00 */
[----:B------:R-:W-:Y:S01]  /*1050*/  ULDC.64 UR4, c[0x4][0x68] ;  /* 0x01001a0000047ab9 */ /* 0x000fe20000000a00 */
[----:B------:R-:W-:Y:S01]  /*1060*/  ULDC.64 UR6, c[0x4][0x8] ;  /* 0x0100020000067ab9 */ /* 0x000fe20000000a00 */
[----:B01----:R-:W-:Y:S01]  /*1070*/  IMAD.U32 R4, RZ, RZ, UR4 ;  /* 0x00000004ff047e24 */ /* 0x003fe2000f8e00ff */
[----:B------:R0:W1:Y:S01]  /*1080*/  LDC.64 R14, c[0x4][R0] ;  /* 0x01000000000e7b82 */ /* 0x0000620000000a00 */
[----:B------:R-:W-:Y:S01]  /*1090*/  IMAD.U32 R5, RZ, RZ, UR5 ;  /* 0x00000005ff057e24 */ /* 0x000fe2000f8e00ff */
[----:B------:R-:W-:Y:S01]  /*10a0*/  ULDC.64 UR4, c[0x4][0x70] ;  /* 0x01001c0000047ab9 */ /* 0x000fe20000000a00 */
[----:B------:R-:W-:Y:S02]  /*10b0*/  IMAD.U32 R10, RZ, RZ, UR6 ;  /* 0x00000006ff0a7e24 */ /* 0x000fe4000f8e00ff */
[----:B------:R-:W-:Y:S02]  /*10c0*/  IMAD.U32 R6, RZ, RZ, UR4 ;  /* 0x00000004ff067e24 */ /* 0x000fe4000f8e00ff */
[----:B------:R-:W-:-:S02]  /*10d0*/  IMAD.U32 R7, RZ, RZ, UR5 ;  /* 0x00000005ff077e24 */ /* 0x000fc4000f8e00ff */
[----:B------:R-:W-:Y:S02]  /*10e0*/  IMAD.U32 R11, RZ, RZ, UR7 ;  /* 0x00000007ff0b7e24 */ /* 0x000fe4000f8e00ff */
[----:B------:R-:W-:Y:S02]  /*10f0*/  IMAD.MOV.U32 R8, RZ, RZ, 0x1e1 ;  /* 0x000001e1ff087424 */ /* 0x000fe400078e00ff */
[----:B------:R-:W-:Y:S02]  /*1100*/  IMAD.MOV.U32 R12, RZ, RZ, 0x1 ;  /* 0x00000001ff0c7424 */ /* 0x000fe400078e00ff */
[----:B0-----:R-:W-:-:S07]  /*1110*/  IMAD.MOV.U32 R13, RZ, RZ, RZ ;  /* 0x000000ffff0d7224 */ /* 0x001fce00078e00ff */
[----:B------:R-:W-:-:S07]  /*1120*/  LEPC R20, `(.L_x_13) ;  /* 0x000000001014794e */ /* 0x000fce0000000000 */
[----:B-1---5:R-:W-:Y:S05]  /*1130*/  CALL.ABS.NOINC R14 ;  /* 0x000000000e007343 */ /* 0x022fea0003c00000 */
.L_x_13:
[----:B------:R-:W-:-:S13]  /*1140*/  ISETP.NE.AND P0, PT, R158, 0x3, PT ;  /* 0x000000039e00780c */ /* 0x000fda0003f05270 */
[----:B------:R-:W-:Y:S05]  /*1150*/  @!P0 BRA `(.L_x_14) ;  /* 0x0000000000048947 */ /* 0x000fea0003800000 */
[----:B------:R-:W-:Y:S01]  /*1160*/  BPT.TRAP 0x1 ;  /* 0x000000040000795c */ /* 0x000fe20000300000 */
.L_x_14:
[----:B------:R-:W-:Y:S02]  /*1170*/  IMAD.U32 R3, RZ, RZ, UR39 ;  /* 0x00000027ff037e24 */ /* 0x000fe4000f8e00ff */
[----:B------:R-:W-:-:S03]  /*1180*/  IMAD.U32 R0, RZ, RZ, UR38 ;  /* 0x00000026ff007e24 */ /* 0x000fc6000f8e00ff */
[----:B------:R-:W-:Y:S02]  /*1190*/  LEA R3, R3, UR42, 0x3 ;  /* 0x0000002a03037c11 */ /* 0x000fe4000f8e18ff */
[----:B------:R-:W-:-:S04]  /*11a0*/  SHF.L.U32 R0, R0, 0x1f, RZ ;  /* 0x0000001f00007819 */ /* 0x000fc800000006ff */
[----:B------:R2:W3:Y:S01]  /*11b0*/  SYNCS.PHASECHK.TRANS64.TRYWAIT P1, [R3+URZ], R0 ;  /* 0x00000000030075a7 */ /* 0x0004e2000802017f */
[----:B------:R-:W-:Y:S05]  /*11c0*/  @!P0 BRA `(.L_x_15) ;  /* 0x0000000000048947 */ /* 0x000fea0003800000 */
[----:B------:R-:W-:Y:S01]  /*11d0*/  BPT.TRAP 0x1 ;  /* 0x000000040000795c */ /* 0x000fe20000300000 */
.L_x_15:
[----:B---3--:R-:W-:Y:S05]  /*11e0*/  @P1 BRA `(.L_x_16) ;  /* 0x0000000000081947 */ /* 0x008fea0003800000 */
[----:B------:R-:W3:Y:S02]  /*11f0*/  SYNCS.PHASECHK.TRANS64.TRYWAIT P1, [R3+URZ], R0 ;  /* 0x00000000030075a7 */ /* 0x000ee4000802017f */
[----:B---3--:R-:W-:Y:S05]  /*1200*/  @!P1 BRA `(.L_x_17) ;  /* 0x000000a800189947 */ /* 0x008fea0003800000 */
.L_x_16:
[----:B------:R-:W-:-:S04]  /*1210*/  UISETP.LT.AND UP0, UPT, UR40, 0x1, UPT ;  /* 0x000000012800788c */ /* 0x000fc8000bf01270 */
[----:B------:R-:W-:-:S04]  /*1220*/  USEL UR4, UR40, 0x1, UP0 ;  /* 0x0000000128047887 */ /* 0x000fc80008000000 */
[----:B------:R-:W-:-:S06]  /*1230*/  UIADD3 UR4, UR40, -UR4, URZ ;  /* 0x8000000428047290 */ /* 0x000fcc000fffe03f */
[----:B--23--:R-:W-:Y:S01]  /*1240*/  IMAD.U32 R0, RZ, RZ, UR4 ;  /* 0x00000004ff007e24 */ /* 0x00cfe2000f8e00ff */
[----:B------:R-:W-:Y:S05]  /*1250*/  WARPSYNC.ALL ;  /* 0x0000000000007948 */ /* 0x000fea0003800000 */
[----:B------:R-:W-:Y:S01]  /*1260*/  ISETP.GE.AND P1, PT, R0, 0x1, PT ;  /* 0x000000010000780c */ /* 0x000fe20003f26270 */
[----:B------:R-:W-:Y:S01]  /*1270*/  UIADD3 UR4, UR42, 0x20100, URZ ;  /* 0x000201002a047890 */ /* 0x000fe2000fffe03f */
[----:B------:R-:W-:Y:S01]  /*1280*/  WARPGROUP.ARRIVE ;  /* 0x00000000000079c5 */ /* 0x000fe20000000000 */
[----:B------:R-:W-:Y:S01]  /*1290*/  UMOV UR9, 0x40000040 ;  /* 0x4000004000097882 */ /* 0x000fe20000000000 */
[----:B------:R-:W-:Y:S01]  /*12a0*/  UMOV UR11, 0x40000040 ;  /* 0x40000040000b7882 */ /* 0x000fe20000000000 */
[----:B------:R-:W-:-:S04]  /*12b0*/  USHF.R.U32.HI UR4, URZ, 0x4, UR4 ;  /* 0x000000043f047899 */ /* 0x000fc80008011604 */
[----:B------:R-:W-:Y:S02]  /*12c0*/  ULOP3.LUT UR5, UR4, 0x3fff, URZ, 0xc0, !UPT ;  /* 0x00003fff04057892 */ /* 0x000fe4000f8ec03f */
[----:B------:R-:W-:Y:S02]  /*12d0*/  ULOP3.LUT UR4, UR41, 0x10000, URZ, 0xfc, !UPT ;  /* 0x0001000029047892 */ /* 0x000fe4000f8efc3f */
[----:B------:R-:W-:Y:S02]  /*12e0*/  ULOP3.LUT UR5, UR5, 0x10000, URZ, 0xfc, !UPT ;  /* 0x0001000005057892 */ /* 0x000fe4000f8efc3f */
[----:B------:R-:W-:Y:S02]  /*12f0*/  ULEA UR6, UR39, UR4, 0xb ;  /* 0x0000000427067291 */ /* 0x000fe4000f8e583f */
[----:B------:R-:W-:-:S05]  /*1300*/  ULEA UR7, UR39, UR5, 0xc ;  /* 0x0000000527077291 */ /* 0x000fca000f8e603f */
[----:B------:R-:W-:Y:S02]  /*1310*/  UMOV UR8, UR6 ;  /* 0x0000000600087c82 */ /* 0x000fe40008000000 */
[----:B------:R-:W-:Y:S02]  /*1320*/  UMOV UR10, UR7 ;  /* 0x00000007000a7c82 */ /* 0x000fe40008000000 */
[----:B------:R-:W-:Y:S01]  /*1330*/  HGMMA.64x256x16.F32.BF16 R24, gdesc[UR8], RZ, !UPT, gsb0 ;  /* 0x03e00000081879f0 */ /* 0x000fe2000c0018ff */
[----:B------:R-:W-:Y:S02]  /*1340*/  UIADD3 UR8, UR6, 0x2, URZ ;  /* 0x0000000206087890 */ /* 0x000fe4000fffe03f */
[----:B------:R-:W-:Y:S01]  /*1350*/  UIADD3 UR10, UR7, 0x2, URZ ;  /* 0x00000002070a7890 */ /* 0x000fe2000fffe03f */
[----:B------:R-:W-:Y:S01]  /*1360*/  UMOV UR9, 0x40000040 ;  /* 0x4000004000097882 */ /* 0x000fe20000000000 */
[----:B------:R-:W-:Y:S01]  /*1370*/  UMOV UR11, 0x40000040 ;  /* 0x40000040000b7882 */ /* 0x000fe20000000000 */
[----:B------:R-:W-:-:S02]  /*1380*/  WARPGROUP.DEPBAR.LE gsb0, 0x0 ;  /* 0x00008000000079c5 */ /* 0x000fc40000010000 */
[----:B------:R-:W-:-:S15]  /*1390*/  WARPGROUP.ARRIVE ;  /* 0x00000000000079c5 */ /* 0x000fde0000000000 */
[----:B------:R-:W-:-:S05]  /*13a0*/  NOP ;  /* 0x0000000000007918 */ /* 0x000fca0000000000 */
[----:B------:R-:W-:Y:S01]  /*13b0*/  HGMMA.64x256x16.F32.BF16 R24, gdesc[UR8], R24, gsb0 ;  /* 0x03e00000081879f0 */ /* 0x000fe20008001818 */
[----:B------:R-:W-:Y:S02]  /*13c0*/  UIADD3 UR8, UR6, 0x4, URZ ;  /* 0x0000000406087890 */ /* 0x000fe4000fffe03f */
[----:B------:R-:W-:Y:S01]  /*13d0*/  UIADD3 UR10, UR7, 0x4, URZ ;  /* 0x00000004070a7890 */ /* 0x000fe2000fffe03f */
[----:B------:R-:W-:Y:S01]  /*13e0*/  UMOV UR9, 0x40000040 ;  /* 0x4000004000097882 */ /* 0x000fe20000000000 */
[----:B------:R-:W-:Y:S01]  /*13f0*/  UMOV UR11, 0x40000040 ;  /* 0x40000040000b7882 */ /* 0x000fe20000000000 */
[----:B------:R-:W-:Y:S02]  /*1400*/  WARPGROUP.DEPBAR.LE gsb0, 0x0 ;  /* 0x00008000000079c5 */ /* 0x000fe40000010000 */
        /* <DEDUP_REMOVED lines=42> */
[----:B------:R-:W-:Y:S03]  /*16b0*/  HGMMA.64x256x16.F32.BF16 R24, gdesc[UR8], R24, gsb0 ;  /* 0x03e00000081879f0 */ /* 0x000fe60008001818 */
[----:B------:R-:W-:Y:S02]  /*16c0*/  WARPGROUP.DEPBAR.LE gsb0, 0x0 ;  /* 0x00008000000079c5 */ /* 0x000fe40000010000 */
[----:B------:R-:W-:Y:S05]  /*16d0*/  @!P1 BRA `(.L_x_18) ;  /* 0x0000000400a49947 */ /* 0x000fea0003800000 */
[----:B------:R-:W-:-:S04]  /*16e0*/  UIADD3 UR6, UR39, 0x1, URZ ;  /* 0x0000000127067890 */ /* 0x000fc8000fffe03f */
[----:B------:R-:W-:-:S04]  /*16f0*/  UISETP.NE.AND UP0, UPT, UR6, 0x4, UPT ;  /* 0x000000040600788c */ /* 0x000fc8000bf05270 */
[----:B------:R-:W-:Y:S02]  /*1700*/  USEL UR7, URZ, 0x1, UP0 ;  /* 0x000000013f077887 */ /* 0x000fe40008000000 */
[----:B------:R-:W-:Y:S02]  /*1710*/  USEL UR6, UR6, URZ, UP0 ;  /* 0x0000003f06067287 */ /* 0x000fe40008000000 */
[----:B------:R-:W-:-:S06]  /*1720*/  ULOP3.LUT UR7, UR38, UR7, URZ, 0x3c, !UPT ;  /* 0x0000000726077292 */ /* 0x000fcc000f8e3c3f */
[----:B01----:R-:W-:Y:S01]  /*1730*/  IMAD.U32 R5, RZ, RZ, UR7 ;  /* 0x00000007ff057e24 */ /* 0x003fe2000f8e00ff */
[----:B------:R-:W-:-:S06]  /*1740*/  UMOV UR7, UR39 ;  /* 0x0000002700077c82 */ /* 0x000fcc0008000000 */
.L_x_25:
[----:B01----:R-:W-:Y:S05]  /*1750*/  @!P0 BRA `(.L_x_19) ;  /* 0x0000000000048947 */ /* 0x003fea0003800000 */
[----:B------:R-:W-:Y:S01]  /*1760*/  BPT.TRAP 0x1 ;  /* 0x000000040000795c */ /* 0x000fe20000300000 */
.L_x_19:
[----:B------:R-:W0:Y:S01]  /*1770*/  S2UR UR9, SR_CgaCtaId ;  /* 0x00000000000979c3 */ /* 0x000e220000008800 */
[----:B------:R-:W-:Y:S01]  /*1780*/  UMOV UR8, 0x400 ;  /* 0x0000040000087882 */ /* 0x000fe20000000000 */
[----:B------:R-:W-:Y:S01]  /*1790*/  SHF.L.U32 R3, R5, 0x1f, RZ ;  /* 0x0000001f05037819 */ /* 0x000fe200000006ff */
[----:B0-----:R-:W-:-:S04]  /*17a0*/  ULEA UR8, UR9, UR8, 0x18 ;  /* 0x0000000809087291 */ /* 0x001fc8000f8ec03f */
[----:B------:R-:W-:-:S09]  /*17b0*/  ULEA UR9, UR6, UR8, 0x3 ;  /* 0x0000000806097291 */ /* 0x000fd2000f8e183f */
[----:B------:R0:W1:Y:S01]  /*17c0*/  SYNCS.PHASECHK.TRANS64.TRYWAIT P1, [UR9], R3 ;  /* 0x00000003ff0075a7 */ /* 0x0000620008020149 */
[----:B------:R-:W-:Y:S05]  /*17d0*/  @!P0 BRA `(.L_x_20) ;  /* 0x0000000000048947 */ /* 0x000fea0003800000 */
[----:B------:R-:W-:Y:S01]  /*17e0*/  BPT.TRAP 0x1 ;  /* 0x000000040000795c */ /* 0x000fe20000300000 */
.L_x_20:
[----:B-1----:R-:W-:Y:S05]  /*17f0*/  @P1 BRA `(.L_x_21) ;  /* 0x0000000000081947 */ /* 0x002fea0003800000 */
[----:B------:R-:W1:Y:S02]  /*1800*/  SYNCS.PHASECHK.TRANS64.TRYWAIT P1, [UR9], R3 ;  /* 0x00000003ff0075a7 */ /* 0x000e640008020149 */
[----:B-1----:R-:W-:Y:S05]  /*1810*/  @!P1 BRA `(.L_x_22) ;  /* 0x000000a000a89947 */ /* 0x002fea0003800000 */
.L_x_21:
[----:B------:R-:W-:Y:S01]  /*1820*/  ULEA UR9, UR6, UR4, 0xb ;  /* 0x0000000406097291 */ /* 0x000fe2000f8e583f */
[----:B------:R-:W-:Y:S01]  /*1830*/  WARPGROUP.ARRIVE ;  /* 0x00000000000079c5 */ /* 0x000fe20000000000 */
[----:B------:R-:W-:Y:S01]  /*1840*/  ULEA UR10, UR6, UR5, 0xc ;  /* 0x00000005060a7291 */ /* 0x000fe2000f8e603f */
[----:B------:R-:W-:Y:S01]  /*1850*/  UMOV UR13, 0x40000040 ;  /* 0x40000040000d7882 */ /* 0x000fe20000000000 */
[----:B------:R-:W-:-:S03]  /*1860*/  UMOV UR15, 0x40000040 ;  /* 0x40000040000f7882 */ /* 0x000fc60000000000 */
[----:B------:R-:W-:Y:S02]  /*1870*/  UMOV UR12, UR9 ;  /* 0x00000009000c7c82 */ /* 0x000fe40008000000 */
[----:B------:R-:W-:Y:S02]  /*1880*/  UMOV UR14, UR10 ;  /* 0x0000000a000e7c82 */ /* 0x000fe40008000000 */
[----:B------:R-:W-:Y:S01]  /*1890*/  HGMMA.64x256x16.F32.BF16 R24, gdesc[UR12], R24, gsb0 ;  /* 0x03e000000c1879f0 */ /* 0x000fe20008001818 */
        /* <DEDUP_REMOVED lines=58> */
[----:B------:R-:W-:Y:S01]  /*1c40*/  BPT.TRAP 0x1 ;  /* 0x000000040000795c */ /* 0x000fe20000300000 */
.L_x_23:
[----:B------:R-:W-:Y:S01]  /*1c50*/  ULEA UR8, UR7, UR8, 0x3 ;  /* 0x0000000807087291 */ /* 0x000fe2000f8e183f */
[----:B------:R-:W-:-:S03]  /*1c60*/  ISETP.GT.U32.AND P1, PT, R19, 0x1, PT ;  /* 0x000000011300780c */ /* 0x000fc60003f24070 */
[----:B------:R-:W-:-:S04]  /*1c70*/  UIADD3 UR8, UR8, 0x20, URZ ;  /* 0x0000002008087890 */ /* 0x000fc8000fffe03f */
[----:B------:R-:W-:-:S09]  /*1c80*/  UPRMT UR8, URZ, 0x654, UR8 ;  /* 0x000006543f087896 */ /* 0x000fd20008000008 */
[----:B------:R-:W-:Y:S01]  /*1c90*/  SYNCS.ARRIVE.TRANS64.RED.A1T0 RZ, [UR8], RZ ;  /* 0x000000ffffff79a7 */ /* 0x000fe20008100408 */
[----:B------:R-:W-:Y:S05]  /*1ca0*/  @P1 BRA `(.L_x_24) ;  /* 0x0000000000041947 */ /* 0x000fea0003800000 */
[----:B------:R-:W-:Y:S01]  /*1cb0*/  BPT.TRAP 0x1 ;  /* 0x000000040000795c */ /* 0x000fe20000300000 */
.L_x_24:
[----:B------:R-:W-:Y:S01]  /*1cc0*/  UIADD3 UR6, UR6, 0x1, URZ ;  /* 0x0000000106067890 */ /* 0x000fe2000fffe03f */
[C---:B------:R-:W-:Y:S01]  /*1cd0*/  ISETP.GT.AND P1, PT, R0.reuse, 0x1, PT ;  /* 0x000000010000780c */ /* 0x040fe20003f24270 */
[----:B------:R-:W-:Y:S01]  /*1ce0*/  UIADD3 UR7, UR7, 0x1, URZ ;  /* 0x0000000107077890 */ /* 0x000fe2000fffe03f */
[----:B------:R-:W-:Y:S01]  /*1cf0*/  VIADD R0, R0, 0xffffffff ;  /* 0xffffffff00007836 */ /* 0x000fe20000000000 */
[----:B------:R-:W-:Y:S02]  /*1d00*/  UISETP.NE.AND UP0, UPT, UR6, 0x4, UPT ;  /* 0x000000040600788c */ /* 0x000fe4000bf05270 */
[----:B------:R-:W-:Y:S02]  /*1d10*/  UISETP.NE.AND UP1, UPT, UR7, 0x4, UPT ;  /* 0x000000040700788c */ /* 0x000fe4000bf25270 */
[----:B------:R-:W-:Y:S02]  /*1d20*/  USEL UR8, URZ, 0x1, UP0 ;  /* 0x000000013f087887 */ /* 0x000fe40008000000 */
[----:B------:R-:W-:-:S02]  /*1d30*/  USEL UR6, UR6, URZ, UP0 ;  /* 0x0000003f06067287 */ /* 0x000fc40008000000 */
[----:B------:R-:W-:Y:S02]  /*1d40*/  USEL UR7, UR7, URZ, UP1 ;  /* 0x0000003f07077287 */ /* 0x000fe40008800000 */
[----:B------:R-:W-:Y:S01]  /*1d50*/  LOP3.LUT R5, R5, UR8, RZ, 0x3c, !PT ;  /* 0x0000000805057c12 */ /* 0x000fe2000f8e3cff */
[----:B------:R-:W-:Y:S09]  /*1d60*/  @P1 BRA `(.L_x_25) ;  /* 0xfffffff800781947 */ /* 0x000ff2000383ffff */
.L_x_18:
[----:B------:R-:W2:Y:S02]  /*1d70*/  LDC R0, c[0x0][0x28c] ;  /* 0x0000a300ff007b82 */ /* 0x000ea40000000800 */
[----:B--2---:R-:W-:-:S13]  /*1d80*/  ISETP.GE.AND P1, PT, R0, 0x1, PT ;  /* 0x000000010000780c */ /* 0x004fda0003f26270 */
[----:B------:R-:W-:Y:S05]  /*1d90*/  @!P1 BRA `(.L_x_26) ;  /* 0x0000000000409947 */ /* 0x000fea0003800000 */
[----:B------:R-:W-:Y:S05]  /*1da0*/  @!P0 BRA `(.L_x_27) ;  /* 0x0000000000048947 */ /* 0x000fea0003800000 */
[----:B------:R-:W-:Y:S01]  /*1db0*/  BPT.TRAP 0x1 ;  /* 0x000000040000795c */ /* 0x000fe20000300000 */
.L_x_27:
[----:B------:R-:W2:Y:S01]  /*1dc0*/  S2UR UR6, SR_CgaCtaId ;  /* 0x00000000000679c3 */ /* 0x000ea20000008800 */
[----:B------:R-:W-:Y:S01]  /*1dd0*/  UISETP.LT.AND UP0, UPT, UR40, 0x1, UPT ;  /* 0x000000012800788c */ /* 0x000fe2000bf01270 */
[----:B------:R-:W-:Y:S01]  /*1de0*/  ISETP.GT.U32.AND P0, PT, R19, 0x1, PT ;  /* 0x000000011300780c */ /* 0x000fe20003f04070 */
[----:B------:R-:W-:Y:S02]  /*1df0*/  UMOV UR5, 0x400 ;  /* 0x0000040000057882 */ /* 0x000fe40000000000 */
[----:B------:R-:W-:-:S04]  /*1e00*/  USEL UR4, UR40, 0x1, UP0 ;  /* 0x0000000128047887 */ /* 0x000fc80008000000 */
[----:B------:R-:W-:-:S04]  /*1e10*/  UIADD3 UR4, UR39, UR40, -UR4 ;  /* 0x0000002827047290 */ /* 0x000fc8000fffe804 */
[----:B------:R-:W-:-:S04]  /*1e20*/  USHF.L.U32 UR4, UR4, 0x3, URZ ;  /* 0x0000000304047899 */ /* 0x000fc8000800063f */
[----:B------:R-:W-:Y:S02]  /*1e30*/  ULOP3.LUT UR4, UR4, 0x18, URZ, 0xc0, !UPT ;  /* 0x0000001804047892 */ /* 0x000fe4000f8ec03f */
[----:B--2---:R-:W-:-:S04]  /*1e40*/  ULEA UR5, UR6, UR5, 0x18 ;  /* 0x0000000506057291 */ /* 0x004fc8000f8ec03f */
[----:B------:R-:W-:-:S04]  /*1e50*/  UIADD3 UR4, UR5, 0x20, UR4 ;  /* 0x0000002005047890 */ /* 0x000fc8000fffe004 */
[----:B------:R-:W-:-:S09]  /*1e60*/  UPRMT UR4, URZ, 0x654, UR4 ;  /* 0x000006543f047896 */ /* 0x000fd20008000004 */
[----:B------:R-:W-:Y:S01]  /*1e70*/  SYNCS.ARRIVE.TRANS64.RED.A1T0 RZ, [UR4], RZ ;  /* 0x000000ffffff79a7 */ /* 0x000fe20008100404 */
[----:B------:R-:W-:Y:S05]  /*1e80*/  @P0 BRA `(.L_x_26) ;  /* 0x0000000000040947 */ /* 0x000fea0003800000 */
[----:B------:R-:W-:Y:S01]  /*1e90*/  BPT.TRAP 0x1 ;  /* 0x000000040000795c */ /* 0x000fe20000300000 */
.L_x_26:
[----:B------:R-:W2:Y:S01]  /*1ea0*/  LDC R7, c[0x0][0x288] ;  /* 0x0000a200ff077b82 */ /* 0x000ea20000000800 */
[----:B01----:R-:W-:Y:S01]  /*1eb0*/  SHF.R.U32.HI R3, RZ, 0x2, R18 ;  /* 0x00000002ff037819 */ /* 0x003fe20000011612 */
[----:B------:R-:W-:Y:S01]  /*1ec0*/  UIADD3 UR39, UR40, UR39, URZ ;  /* 0x0000002728277290 */ /* 0x000fe2000fffe03f */
[C---:B------:R-:W-:Y:S01]  /*1ed0*/  LOP3.LUT R4, R18.reuse, 0x60, RZ, 0xc0, !PT ;  /* 0x0000006012047812 */ /* 0x040fe200078ec0ff */
[----:B------:R-:W-:Y:S01]  /*1ee0*/  ULDC UR8, c[0x0][0x284] ;  /* 0x0000a10000087ab9 */ /* 0x000fe20000000800 */
[----:B------:R-:W-:Y:S01]  /*1ef0*/  LOP3.LUT R3, R3, 0x7, RZ, 0xc0, !PT ;  /* 0x0000000703037812 */ /* 0x000fe200078ec0ff */
[----:B------:R-:W-:Y:S01]  /*1f00*/  USHF.R.U32.HI UR4, URZ, 0x2, UR39 ;  /* 0x000000023f047899 */ /* 0x000fe20008011627 */
[----:B------:R-:W-:Y:S01]  /*1f10*/  SHF.R.U32.HI R10, RZ, 0x1, R4 ;  /* 0x00000001ff0a7819 */ /* 0x000fe20000011604 */
[----:B------:R-:W-:Y:S01]  /*1f20*/  IMAD.SHL.U32 R4, R18, 0x2, RZ ;  /* 0x0000000212047824 */ /* 0x000fe200078e00ff */
[----:B------:R-:W-:Y:S01]  /*1f30*/  LOP3.LUT R0, R22, 0x1, RZ, 0xc0, !PT ;  /* 0x0000000116007812 */ /* 0x000fe200078ec0ff */
[----:B------:R-:W-:Y:S01]  /*1f40*/  ULOP3.LUT UR4, UR4, 0x1, URZ, 0xc0, !UPT ;  /* 0x0000000104047892 */ /* 0x000fe2000f8ec03f */
[----:B------:R-:W-:Y:S01]  /*1f50*/  IADD3 R5, RZ, -R10, -R3 ;  /* 0x8000000aff057210 */ /* 0x000fe20007ffe803 */
[----:B------:R-:W-:Y:S01]  /*1f60*/  UISETP.GT.U32.AND UP1, UPT, UR39, 0x3, UPT ;  /* 0x000000032700788c */ /* 0x000fe2000bf24070 */
[----:B------:R-:W-:Y:S01]  /*1f70*/  LOP3.LUT R9, R4, 0x6, RZ, 0xc0, !PT ;  /* 0x0000000604097812 */ /* 0x000fe200078ec0ff */
[C---:B------:R-:W-:Y:S01]  /*1f80*/  IMAD.SHL.U32 R6, R0.reuse, 0x40, RZ ;  /* 0x0000004000067824 */ /* 0x040fe200078e00ff */
[----:B------:R-:W-:Y:S01]  /*1f90*/  UISETP.NE.U32.AND UP0, UPT, UR4, 0x1, UPT ;  /* 0x000000010400788c */ /* 0x000fe2000bf05070 */
[----:B------:R-:W-:Y:S01]  /*1fa0*/  IMAD R11, R0, -0x40, R5 ;  /* 0xffffffc0000b7824 */ /* 0x000fe200078e0205 */
[----:B------:R-:W-:Y:S01]  /*1fb0*/  LOP3.LUT R0, R18, 0x3, RZ, 0xc0, !PT ;  /* 0x0000000312007812 */ /* 0x000fe200078ec0ff */
[----:B------:R-:W-:Y:S01]  /*1fc0*/  ULDC.64 UR6, c[0x0][0x5d0] ;  /* 0x0001740000067ab9 */ /* 0x000fe20000000a00 */
[----:B------:R-:W-:Y:S01]  /*1fd0*/  PRMT R8, R9, 0x6540, R152 ;  /* 0x0000654009087816 */ /* 0x000fe20000000098 */
[----:B------:R-:W-:Y:S01]  /*1fe0*/  IMAD.SHL.U32 R152, R152, 0x100, RZ ;  /* 0x0000010098987824 */ /* 0x000fe200078e00ff */
[----:B------:R-:W-:Y:S01]  /*1ff0*/  SHF.R.S32.HI R21, RZ, 0x1f, R23 ;  /* 0x0000001fff157819 */ /* 0x000fe20000011417 */
[----:B------:R-:W-:Y:S01]  /*2000*/  UISETP.LT.U32.AND UP1, UPT, UR40, 0x4, UP1 ;  /* 0x000000042800788c */ /* 0x000fe20008f21070 */
[----:B------:R-:W-:Y:S01]  /*2010*/  SHF.R.S32.HI R9, RZ, 0x1f, R8 ;  /* 0x0000001fff097819 */ /* 0x000fe20000011408 */
[----:B--2---:R-:W-:Y:S01]  /*2020*/  IMAD R13, R0, -0x2, R7 ;  /* 0xfffffffe000d7824 */ /* 0x004fe200078e0207 */
[----:B------:R-:W-:Y:S01]  /*2030*/  ISETP.GE.AND P0, PT, R152, R7, PT ;  /* 0x000000079800720c */ /* 0x000fe20003f06270 */
[----:B------:R-:W-:Y:S01]  /*2040*/  IMAD.SHL.U32 R0, R153, 0x80, RZ ;  /* 0x0000008099007824 */ /* 0x000fe200078e00ff */
[----:B------:R-:W-:Y:S01]  /*2050*/  UISETP.GT.U32.AND UP0, UPT, UR40, 0x3, !UP0 ;  /* 0x000000032800788c */ /* 0x000fe2000c704070 */
[----:B------:R-:W-:Y:S01]  /*2060*/  IMAD R4, R21, UR6, RZ ;  /* 0x0000000615047c24 */ /* 0x000fe2000f8e02ff */
[----:B------:R-:W-:Y:S01]  /*2070*/  LOP3.LUT R3, R6, 0x40, R3, 0xe2, !PT ;  /* 0x0000004006037812 */ /* 0x000fe200078ee203 */
[----:B------:R-:W-:Y:S01]  /*2080*/  USEL UR5, URZ, 0x1, !UP1 ;  /* 0x000000013f057887 */ /* 0x000fe2000c800000 */
[C---:B------:R-:W-:Y:S01]  /*2090*/  ISETP.GE.OR P0, PT, R0.reuse, UR8, P0 ;  /* 0x0000000800007c0c */ /* 0x040fe20008706670 */
[----:B------:R-:W-:Y:S01]  /*20a0*/  USEL UR4, URZ, 0x1, !UP0 ;  /* 0x000000013f047887 */ /* 0x000fe2000c000000 */
[----:B------:R-:W-:Y:S01]  /*20b0*/  IMAD.WIDE R6, R153, 0x80, RZ ;  /* 0x0000008099067825 */ /* 0x000fe200078e02ff */
[----:B------:R-:W-:Y:S01]  /*20c0*/  ULOP3.LUT UR39, UR39, 0x3, URZ, 0xc0, !UPT ;  /* 0x0000000327277892 */ /* 0x000fe2000f8ec03f */
[----:B------:R-:W-:Y:S01]  /*20d0*/  IADD3 R0, -R0, UR8, R11 ;  /* 0x0000000800007c10 */ /* 0x000fe2000fffe10b */
[----:B------:R-:W-:Y:S01]  /*20e0*/  ULOP3.LUT UR38, UR4, UR38, UR5, 0x96, !UPT ;  /* 0x0000002604267292 */ /* 0x000fe2000f8e9605 */
[C---:B------:R-:W-:Y:S01]  /*20f0*/  IMAD R15, R23.reuse, UR7, R4 ;  /* 0x00000007170f7c24 */ /* 0x040fe2000f8e0204 */
[----:B------:R-:W-:Y:S01]  /*2100*/  LOP3.LUT R167, R6, R3, R10, 0xfe, !PT ;  /* 0x0000000306a77212 */ /* 0x000fe200078efe0a */
[----:B------:R-:W-:-:S04]  /*2110*/  IMAD.WIDE.U32 R4, R23, UR6, R8 ;  /* 0x0000000617047c25 */ /* 0x000fc8000f8e0008 */
[----:B------:R-:W-:Y:S02]  /*2120*/  IMAD.IADD R5, R5, 0x1, R15 ;  /* 0x0000000105057824 */ /* 0x000fe400078e020f */
[----:B------:R-:W-:Y:S02]  /*2130*/  IMAD.IADD R3, R13, 0x1, -R152 ;  /* 0x000000010d037824 */ /* 0x000fe400078e0a98 */
[----:B------:R-:W-:Y:S01]  /*2140*/  IMAD.MOV.U32 R153, RZ, RZ, -0x1 ;  /* 0xffffffffff997424 */ /* 0x000fe200078e00ff */
[----:B------:R-:W-:Y:S06]  /*2150*/  @P0 BRA `(.L_x_28) ;  /* 0x0000007800dc0947 */ /* 0x000fec0003800000 */
[----:B------:R-:W0:Y:S01]  /*2160*/  LDC.64 R10, c[0x0][0x5c8] ;  /* 0x00017200ff0a7b82 */ /* 0x000e220000000a00 */
[----:B-----5:R-:W-:Y:S01]  /*2170*/  FSETP.NEU.AND P0, PT, R155, RZ, PT ;  /* 0x000000ff9b00720b */ /* 0x020fe20003f0d000 */
[----:B------:R-:W-:Y:S01]  /*2180*/  BSSY B0, `(.L_x_28) ;  /* 0x00007b4000007945 */ /* 0x000fe20003800000 */
[----:B------:R-:W-:-:S04]  /*2190*/  ISETP.GT.AND P2, PT, R3, RZ, PT ;  /* 0x000000ff0300720c */ /* 0x000fc80003f44270 */
[----:B------:R-:W-:Y:S01]  /*21a0*/  ISETP.GT.AND P1, PT, R0, RZ, P2 ;  /* 0x000000ff0000720c */ /* 0x000fe20001724270 */
[-C--:B0-----:R-:W-:Y:S02]  /*21b0*/  IMAD R12, R7, R10.reuse, RZ ;  /* 0x0000000a070c7224 */ /* 0x081fe400078e02ff */
[----:B------:R-:W-:-:S04]  /*21c0*/  IMAD.WIDE.U32 R160, R167, R10, R4 ;  /* 0x0000000aa7a07225 */ /* 0x000fc800078e0004 */
[----:B------:R-:W-:-:S04]  /*21d0*/  IMAD R5, R167, R11, R12 ;  /* 0x0000000ba7057224 */ /* 0x000fc800078e020c */
[----:B------:R-:W-:Y:S01]  /*21e0*/  IMAD.IADD R169, R161, 0x1, R5 ;  /* 0x00000001a1a97824 */ /* 0x000fe200078e0205 */
[----:B------:R-:W-:Y:S06]  /*21f0*/  @!P0 BRA `(.L_x_29) ;  /* 0x0000005400988947 */ /* 0x000fec0003800000 */
[----:B------:R-:W0:Y:S01]  /*2200*/  LDC.64 R14, c[0x0][0x5b8] ;  /* 0x00016e00ff0e7b82 */ /* 0x000e220000000a00 */
[----:B------:R-:W-:-:S07]  /*2210*/  ULDC.64 UR4, c[0x0][0x5c0] ;  /* 0x0001700000047ab9 */ /* 0x000fce0000000a00 */
[----:B------:R-:W1:Y:S08]  /*2220*/  LDC.64 R164, c[0x0][0x5b0] ;  /* 0x00016c00ffa47b82 */ /* 0x000e700000000a00 */
[----:B------:R-:W2:Y:S01]  /*2230*/  LDC.64 R12, c[0x0][0x5a8] ;  /* 0x00016a00ff0c7b82 */ /* 0x000ea20000000a00 */
[-C--:B0-----:R-:W-:Y:S02]  /*2240*/  IMAD R4, R21, R14.reuse, RZ ;  /* 0x0000000e15047224 */ /* 0x081fe400078e02ff */
[----:B------:R-:W-:-:S04]  /*2250*/  IMAD.WIDE.U32 R162, R23, R14, R8 ;  /* 0x0000000e17a27225 */ /* 0x000fc800078e0008 */
[----:B------:R-:W-:Y:S02]  /*2260*/  IMAD R159, R23, R15, R4 ;  /* 0x0000000f179f7224 */ /* 0x000fe400078e0204 */
[-C--:B-1----:R-:W-:Y:S02]  /*2270*/  IMAD R6, R7, R164.reuse, RZ ;  /* 0x000000a407067224 */ /* 0x082fe400078e02ff */
[----:B------:R-:W-:Y:S02]  /*2280*/  IMAD.IADD R21, R163, 0x1, R159 ;  /* 0x00000001a3157824 */ /* 0x000fe400078e029f */
[----:B------:R-:W-:Y:S02]  /*2290*/  IMAD.MOV.U32 R20, RZ, RZ, R162 ;  /* 0x000000ffff147224 */ /* 0x000fe400078e00a2 */
[C---:B------:R-:W-:Y:S02]  /*22a0*/  IMAD R161, R167.reuse, R165, R6 ;  /* 0x000000a5a7a17224 */ /* 0x040fe400078e0206 */
[----:B------:R-:W-:-:S04]  /*22b0*/  IMAD.WIDE.U32 R4, R167, R164, R20 ;  /* 0x000000a4a7047225 */ /* 0x000fc800078e0014 */
[----:B------:R-:W-:Y:S01]  /*22c0*/  IMAD.IADD R5, R5, 0x1, R161 ;  /* 0x0000000105057824 */ /* 0x000fe200078e02a1 */
[----:B--2---:R-:W-:-:S04]  /*22d0*/  LEA R6, P0, R4, R12, 0x1 ;  /* 0x0000000c04067211 */ /* 0x004fc800078008ff */
[----:B------:R-:W-:-:S05]  /*22e0*/  LEA.HI.X R7, R4, R13, R5, 0x1, P0 ;  /* 0x0000000d04077211 */ /* 0x000fca00000f0c05 */
[----:B------:R0:W2:Y:S01]  /*22f0*/  @P1 LDG.E.LTC128B.U16 R15, desc[UR36][R6.64] ;  /* 0x00000024060f1981 */ /* 0x0000a2000c1e1520 */
[----:B------:R-:W-:Y:S01]  /*2300*/  IMAD.WIDE.U32 R156, R167, R164, R8 ;  /* 0x000000a4a79c7225 */ /* 0x000fe200078e0008 */
[----:B------:R-:W-:Y:S03]  /*2310*/  BSSY B1, `(.L_x_30) ;  /* 0x0000013000017945 */ /* 0x000fe60003800000 */
[----:B------:R-:W-:Y:S02]  /*2320*/  IMAD.IADD R157, R161, 0x1, R157 ;  /* 0x00000001a19d7824 */ /* 0x000fe400078e029d */
[----:B------:R-:W-:-:S04]  /*2330*/  IMAD.WIDE.U32 R156, R23, R14, R156 ;  /* 0x0000000e179c7225 */ /* 0x000fc800078e009c */
[----:B0-----:R-:W-:Y:S01]  /*2340*/  IMAD.IADD R7, R159, 0x1, R157 ;  /* 0x000000019f077824 */ /* 0x001fe200078e029d */
[----:B------:R-:W-:Y:S02]  /*2350*/  LEA R6, P4, R156, R12, 0x1 ;  /* 0x0000000c9c067211 */ /* 0x000fe400078808ff */
[----:B------:R-:W-:Y:S02]  /*2360*/  SHF.L.U64.HI R157, R164, 0x3, R165 ;  /* 0x00000003a49d7819 */ /* 0x000fe400000102a5 */
[----:B------:R-:W-:Y:S01]  /*2370*/  LEA.HI.X R7, R156, R13, R7, 0x1, P4 ;  /* 0x0000000d9c077211 */ /* 0x000fe200020f0c07 */
[----:B------:R-:W-:Y:S02]  /*2380*/  IMAD.SHL.U32 R156, R164, 0x8, RZ ;  /* 0x00000008a49c7824 */ /* 0x000fe400078e00ff */
[----:B--2---:R-:W-:-:S04]  /*2390*/  IMAD.U32 R4, R15, 0x10000, RZ ;  /* 0x000100000f047824 */ /* 0x004fc800078e00ff */
[----:B------:R-:W-:Y:S01]  /*23a0*/  FMUL R5, R4, R155 ;  /* 0x0000009b04057220 */ /* 0x000fe20000400000 */
[----:B------:R-:W-:-:S03]  /*23b0*/  LEA R4, P0, R160, UR4, 0x1 ;  /* 0x00000004a0047c11 */ /* 0x000fc6000f8008ff */
[----:B------:R-:W-:Y:S01]  /*23c0*/  FFMA R24, R24, R154, R5 ;  /* 0x0000009a18187223 */ /* 0x000fe20000000005 */
[----:B------:R-:W-:Y:S02]  /*23d0*/  LEA.HI.X R5, R160, UR5, R169, 0x1, P0 ;  /* 0x00000005a0057c11 */ /* 0x000fe400080f0ca9 */
[----:B------:R-:W-:Y:S02]  /*23e0*/  ISETP.GT.AND P0, PT, R3, 0x1, PT ;  /* 0x000000010300780c */ /* 0x000fe40003f04270 */
[----:B------:R-:W-:Y:S02]  /*23f0*/  F2FP.BF16.F32.PACK_AB R24, RZ, R24 ;  /* 0x00000018ff18723e */ /* 0x000fe400000010ff */
[----:B------:R-:W-:-:S03]  /*2400*/  ISETP.GT.AND P3, PT, R0, RZ, P0 ;  /* 0x000000ff0000720c */ /* 0x000fc60000764270 */
[----:B------:R0:W-:Y:S10]  /*2410*/  @P1 STG.E.U16 desc[UR36][R4.64], R24 ;  /* 0x0000001804001986 */ /* 0x0001f4000c101524 */
[----:B------:R-:W-:Y:S05]  /*2420*/  @!P3 BRA `(.L_x_31) ;  /* 0x000000000004b947 */ /* 0x000fea0003800000 */
[----:B------:R1:W5:Y:S02]  /*2430*/  LDG.E.LTC128B.U16 R15, desc[UR36][R6.64+0x2] ;  /* 0x00000224060f7981 */ /* 0x000364000c1e1520 */
.L_x_31:
[----:B------:R-:W-:Y:S05]  /*2440*/  BSYNC B1 ;  /* 0x0000000000017941 */ /* 0x000fea0003800000 */
.L_x_30:
[----:B-----5:R-:W-:Y:S01]  /*2450*/  IMAD.U32 R20, R15, 0x10000, RZ ;  /* 0x000100000f147824 */ /* 0x020fe200078e00ff */
[----:B------:R-:W-:Y:S01]  /*2460*/  ISETP.GT.AND P2, PT, R0, 0x8, P2 ;  /* 0x000000080000780c */ /* 0x000fe20001744270 */
[----:B------:R-:W-:Y:S01]  /*2470*/  IMAD.WIDE.U32 R156, R167, R164, R156 ;  /* 0x000000a4a79c7225 */ /* 0x000fe200078e009c */
[----:B------:R-:W-:-:S03]  /*2480*/  PRMT R152, R15, 0x7610, R152 ;  /* 0x000076100f987816 */ /* 0x000fc60000000098 */
[----:B------:R-:W-:Y:S01]  /*2490*/  FMUL R20, R20, R155 ;  /* 0x0000009b14147220 */ /* 0x000fe20000400000 */
[----:B------:R-:W-:Y:S01]  /*24a0*/  IMAD.IADD R161, R161, 0x1, R157 ;  /* 0x00000001a1a17824 */ /* 0x000fe200078e029d */
[----:B------:R-:W-:Y:S02]  /*24b0*/  IADD3 R162, P1, R162, R156, RZ ;  /* 0x0000009ca2a27210 */ /* 0x000fe40007f3e0ff */
[----:B------:R-:W-:-:S03]  /*24c0*/  FFMA R25, R25, R154, R20 ;  /* 0x0000009a19197223 */ /* 0x000fc60000000014 */
[----:B------:R-:W-:Y:S02]  /*24d0*/  IMAD.X R21, R161, 0x1, R21, P1 ;  /* 0x00000001a1157824 */ /* 0x000fe400008e0615 */
[----:B------:R-:W-:Y:S02]  /*24e0*/  F2FP.BF16.F32.PACK_AB R25, RZ, R25 ;  /* 0x00000019ff19723e */ /* 0x000fe400000010ff */
[C---:B------:R-:W-:Y:S02]  /*24f0*/  LEA R20, P1, R162.reuse, R12, 0x1 ;  /* 0x0000000ca2147211 */ /* 0x040fe400078208ff */
[----:B------:R-:W-:Y:S02]  /*2500*/  PRMT R157, R25, 0x7610, R157 ;  /* 0x00007610199d7816 */ /* 0x000fe4000000009d */
[----:B------:R-:W-:-:S03]  /*2510*/  LEA.HI.X R21, R162, R13, R21, 0x1, P1 ;  /* 0x0000000da2157211 */ /* 0x000fc600008f0c15 */
[----:B------:R2:W-:Y:S04]  /*2520*/  @P3 STG.E.U16 desc[UR36][R4.64+0x2], R157 ;  /* 0x0000029d04003986 */ /* 0x0005e8000c101524 */
[----:B------:R-:W0:Y:S01]  /*2530*/  @P2 LDG.E.LTC128B.U16 R152, desc[UR36][R20.64] ;  /* 0x0000002414982981 */ /* 0x000e22000c1e1520 */
[----:B------:R-:W-:Y:S01]  /*2540*/  IADD3 R8, P1, R8, R156, RZ ;  /* 0x0000009c08087210 */ /* 0x000fe20007f3e0ff */
[----:B------:R-:W-:Y:S01]  /*2550*/  BSSY B1, `(.L_x_32) ;  /* 0x0000011000017945 */ /* 0x000fe20003800000 */
[----:B------:R-:W-:Y:S02]  /*2560*/  SHF.L.U64.HI R11, R10, 0x4, R11 ;  /* 0x000000040a0b7819 */ /* 0x000fe4000001020b */
[----:B------:R-:W-:Y:S01]  /*2570*/  ISETP.GT.AND P0, PT, R0, 0x8, P0 ;  /* 0x000000080000780c */ /* 0x000fe20000704270 */
[----:B------:R-:W-:Y:S01]  /*2580*/  IMAD.X R9, R9, 0x1, R161, P1 ;  /* 0x0000000109097824 */ /* 0x000fe200008e06a1 */
[----:B------:R-:W-:Y:S01]  /*2590*/  LEA R10, P1, R10, R4, 0x4 ;  /* 0x000000040a0a7211 */ /* 0x000fe200078220ff */
[----:B------:R-:W-:-:S04]  /*25a0*/  IMAD.WIDE.U32 R14, R23, R14, R8 ;  /* 0x0000000e170e7225 */ /* 0x000fc800078e0008 */
[----:B------:R-:W-:Y:S01]  /*25b0*/  IMAD.X R11, R11, 0x1, R5, P1 ;  /* 0x000000010b0b7824 */ /* 0x000fe200008e0605 */
[----:B------:R-:W-:Y:S01]  /*25c0*/  LEA R8, P3, R14, R12, 0x1 ;  /* 0x0000000c0e087211 */ /* 0x000fe200078608ff */
[----:B------:R-:W-:-:S05]  /*25d0*/  IMAD.IADD R9, R159, 0x1, R15 ;  /* 0x000000019f097824 */ /* 0x000fca00078e020f */
[----:B------:R-:W-:Y:S01]  /*25e0*/  LEA.HI.X R9, R14, R13, R9, 0x1, P3 ;  /* 0x0000000d0e097211 */ /* 0x000fe200018f0c09 */
[----:B0-----:R-:W-:-:S04]  /*25f0*/  IMAD.U32 R24, R152, 0x10000, RZ ;  /* 0x0001000098187824 */ /* 0x001fc800078e00ff */
[----:B------:R-:W-:-:S04]  /*2600*/  FMUL R25, R24, R155 ;  /* 0x0000009b18197220 */ /* 0x000fc80000400000 */
[----:B------:R-:W-:-:S05]  /*2610*/  FFMA R25, R26, R154, R25 ;  /* 0x0000009a1a197223 */ /* 0x000fca0000000019 */
[----:B------:R-:W-:-:S05]  /*2620*/  F2FP.BF16.F32.PACK_AB R25, RZ, R25 ;  /* 0x00000019ff19723e */ /* 0x000fca00000010ff */
[----:B------:R2:W-:Y:S01]  /*2630*/  @P2 STG.E.U16 desc[UR36][R10.64], R25 ;  /* 0x000000190a002986 */ /* 0x0005e2000c101524 */
[----:B------:R-:W-:Y:S05]  /*2640*/  @!P0 BRA `(.L_x_33) ;  /* 0x0000000000048947 */ /* 0x000fea0003800000 */
[----:B------:R0:W5:Y:S02]  /*2650*/  LDG.E.LTC128B.U16 R152, desc[UR36][R8.64+0x2] ;  /* 0x0000022408987981 */ /* 0x000164000c1e1520 */
.L_x_33:
[----:B------:R-:W-:Y:S05]  /*2660*/  BSYNC B1 ;  /* 0x0000000000017941 */ /* 0x000fea0003800000 */
.L_x_32:
[----:B-----5:R-:W-:Y:S01]  /*2670*/  IMAD.U32 R12, R152, 0x10000, RZ ;  /* 0x00010000980c7824 */ /* 0x020fe200078e00ff */
[----:B------:R-:W-:Y:S01]  /*2680*/  ISETP.GT.AND P1, PT, R3, 0x8, PT ;  /* 0x000000080300780c */ /* 0x000fe20003f24270 */
[----:B------:R-:W-:Y:S02]  /*2690*/  BSSY B1, `(.L_x_34) ;  /* 0x0000008000017945 */ /* 0x000fe40003800000 */
[----:B------:R-:W-:Y:S01]  /*26a0*/  FMUL R12, R12, R155 ;  /* 0x0000009b0c0c7220 */ /* 0x000fe20000400000 */
[----:B------:R-:W-:-:S03]  /*26b0*/  ISETP.GT.AND P2, PT, R0, RZ, P1 ;  /* 0x000000ff0000720c */ /* 0x000fc60000f44270 */
[----:B------:R-:W-:-:S05]  /*26c0*/  FFMA R12, R27, R154, R12 ;  /* 0x0000009a1b0c7223 */ /* 0x000fca000000000c */
[----:B------:R-:W-:-:S05]  /*26d0*/  F2FP.BF16.F32.PACK_AB R12, RZ, R12 ;  /* 0x0000000cff0c723e */ /* 0x000fca00000010ff */
[----:B------:R3:W-:Y:S01]  /*26e0*/  @P0 STG.E.U16 desc[UR36][R10.64+0x2], R12 ;  /* 0x0000020c0a000986 */ /* 0x0007e2000c101524 */
[----:B------:R-:W-:Y:S05]  /*26f0*/  @!P2 BRA `(.L_x_35) ;  /* 0x000000000004a947 */ /* 0x000fea0003800000 */
[----:B------:R4:W5:Y:S02]  /*2700*/  LDG.E.LTC128B.U16 R152, desc[UR36][R6.64+0x10] ;  /* 0x0000102406987981 */ /* 0x000964000c1e1520 */
.L_x_35:
[----:B------:R-:W-:Y:S05]  /*2710*/  BSYNC B1 ;  /* 0x0000000000017941 */ /* 0x000fea0003800000 */
.L_x_34:
[----:B---3-5:R-:W-:Y:S01]  /*2720*/  IMAD.U32 R12, R152, 0x10000, RZ ;  /* 0x00010000980c7824 */ /* 0x028fe200078e00ff */
        /* <DEDUP_REMOVED lines=9> */
.L_x_37:
[----:B------:R-:W-:Y:S05]  /*27c0*/  BSYNC B1 ;  /* 0x0000000000017941 */ /* 0x000fea0003800000 */
.L_x_36:
[----:B-----5:R-:W-:Y:S01]  /*27d0*/  IMAD.U32 R12, R152, 0x10000, RZ ;  /* 0x00010000980c7824 */ /* 0x020fe200078e00ff */
[----:B------:R-:W-:Y:S01]  /*27e0*/  ISETP.GT.AND P1, PT, R0, 0x8, P1 ;  /* 0x000000080000780c */ /* 0x000fe20000f24270 */
[----:B------:R-:W-:Y:S02]  /*27f0*/  BSSY B1, `(.L_x_38) ;  /* 0x0000007000017945 */ /* 0x000fe40003800000 */
[----:B------:R-:W-:-:S04]  /*2800*/  FMUL R12, R12, R155 ;  /* 0x0000009b0c0c7220 */ /* 0x000fc80000400000 */
[----:B------:R-:W-:-:S05]  /*2810*/  FFMA R12, R29, R154, R12 ;  /* 0x0000009a1d0c7223 */ /* 0x000fca000000000c */
[----:B------:R-:W-:-:S05]  /*2820*/  F2FP.BF16.F32.PACK_AB R12, RZ, R12 ;  /* 0x0000000cff0c723e */ /* 0x000fca00000010ff */
[----:B------:R0:W-:Y:S01]  /*2830*/  @P3 STG.E.U16 desc[UR36][R4.64+0x12], R12 ;  /* 0x0000120c04003986 */ /* 0x0001e2000c101524 */
[----:B------:R-:W-:Y:S05]  /*2840*/  @!P1 BRA `(.L_x_39) ;  /* 0x0000000000049947 */ /* 0x000fea0003800000 */
[----:B------:R0:W5:Y:S02]  /*2850*/  LDG.E.LTC128B.U16 R152, desc[UR36][R8.64+0x10] ;  /* 0x0000102408987981 */ /* 0x000164000c1e1520 */
.L_x_39:
[----:B------:R-:W-:Y:S05]  /*2860*/  BSYNC B1 ;  /* 0x0000000000017941 */ /* 0x000fea0003800000 */
.L_x_38:
[----:B0----5:R-:W-:Y:S01]  /*2870*/  IMAD.U32 R12, R152, 0x10000, RZ ;  /* 0x00010000980c7824 */ /* 0x021fe200078e00ff */
[----:B------:R-:W-:Y:S01]  /*2880*/  ISETP.GT.AND P0, PT, R0, 0x8, P0 ;  /* 0x000000080000780c */ /* 0x000fe20000704270 */
[----:B------:R-:W-:Y:S02]  /*2890*/  BSSY B1, `(.L_x_40) ;  /* 0x0000007000017945 */ /* 0x000fe40003800000 */
[----:B---3--:R-:W-:-:S04]  /*28a0*/  FMUL R13, R12, R155 ;  /* 0x0000009b0c0d7220 */ /* 0x008fc80000400000 */
[----:B------:R-:W-:-:S05]  /*28b0*/  FFMA R13, R30, R154, R13 ;  /* 0x0000009a1e0d7223 */ /* 0x000fca000000000d */
[----:B------:R-:W-:-:S05]  /*28c0*/  F2FP.BF16.F32.PACK_AB R13, RZ, R13 ;  /* 0x0000000dff0d723e */ /* 0x000fca00000010ff */
[----:B------:R0:W-:Y:S01]  /*28d0*/  @P1 STG.E.U16 desc[UR36][R10.64+0x10], R13 ;  /* 0x0000100d0a001986 */ /* 0x0001e2000c101524 */
[----:B------:R-:W-:Y:S05]  /*28e0*/  @!P0 BRA `(.L_x_41) ;  /* 0x0000000000048947 */ /* 0x000fea0003800000 */
[----:B------:R3:W5:Y:S02]  /*28f0*/  LDG.E.LTC128B.U16 R152, desc[UR36][R8.64+0x12] ;  /* 0x0000122408987981 */ /* 0x000764000c1e1520 */
.L_x_41:
[----:B------:R-:W-:Y:S05]  /*2900*/  BSYNC B1 ;  /* 0x0000000000017941 */ /* 0x000fea0003800000 */
.L_x_40:
        /* <DEDUP_REMOVED lines=10> */
.L_x_43:
[----:B------:R-:W-:Y:S05]  /*29b0*/  BSYNC B1 ;  /* 0x0000000000017941 */ /* 0x000fea0003800000 */
.L_x_42:
[----:B0----5:R-:W-:Y:S01]  /*29c0*/  IMAD.U32 R12, R152, 0x10000, RZ ;  /* 0x00010000980c7824 */ /* 0x021fe200078e00ff */
        /* <DEDUP_REMOVED lines=9> */
.L_x_45:
[----:B------:R-:W-:Y:S05]  /*2a60*/  BSYNC B1 ;  /* 0x0000000000017941 */ /* 0x000fea0003800000 */
.L_x_44:
        /* <DEDUP_REMOVED lines=9> */
.L_x_47:
[----:B------:R-:W-:Y:S05]  /*2b00*/  BSYNC B1 ;  /* 0x0000000000017941 */ /* 0x000fea0003800000 */
.L_x_46:
[----:B0----5:R-:W-:Y:S01]  /*2b10*/  IMAD.U32 R12, R152, 0x10000, RZ ;  /* 0x00010000980c7824 */ /* 0x021fe200078e00ff */
        /* <DEDUP_REMOVED lines=8> */
.L_x_49:
[----:B------:R-:W-:Y:S05]  /*2ba0*/  BSYNC B1 ;  /* 0x0000000000017941 */ /* 0x000fea0003800000 */
.L_x_48:
        /* <DEDUP_REMOVED lines=10> */
.L_x_51:
[----:B------:R-:W-:Y:S05]  /*2c50*/  BSYNC B1 ;  /* 0x0000000000017941 */ /* 0x000fea0003800000 */
.L_x_50:
        /* <DEDUP_REMOVED lines=10> */
.L_x_53:
[----:B------:R-:W-:Y:S05]  /*2d00*/  BSYNC B1 ;  /* 0x0000000000017941 */ /* 0x000fea0003800000 */
.L_x_52:
        /* <DEDUP_REMOVED lines=9> */
.L_x_55:
[----:B------:R-:W-:Y:S05]  /*2da0*/  BSYNC B1 ;  /* 0x0000000000017941 */ /* 0x000fea0003800000 */
.L_x_54:
        /* <DEDUP_REMOVED lines=9> */
.L_x_57:
[----:B------:R-:W-:Y:S05]  /*2e40*/  BSYNC B1 ;  /* 0x0000000000017941 */ /* 0x000fea0003800000 */
.L_x_56:
        /* <DEDUP_REMOVED lines=10> */
.L_x_59:
[----:B------:R-:W-:Y:S05]  /*2ef0*/  BSYNC B1 ;  /* 0x0000000000017941 */ /* 0x000fea0003800000 */
.L_x_58:
        /* <DEDUP_REMOVED lines=10> */
.L_x_61:
[----:B------:R-:W-:Y:S05]  /*2fa0*/  BSYNC B1 ;  /* 0x0000000000017941 */ /* 0x000fea0003800000 */
.L_x_60:
        /* <DEDUP_REMOVED lines=9> */
.L_x_63:
[----:B------:R-:W-:Y:S05]  /*3040*/  BSYNC B1 ;  /* 0x0000000000017941 */ /* 0x000fea0003800000 */
.L_x_62:
        /* <DEDUP_REMOVED lines=9> */
.L_x_65:
[----:B------:R-:W-:Y:S05]  /*30e0*/  BSYNC B1 ;  /* 0x0000000000017941 */ /* 0x000fea0003800000 */
.L_x_64:
        /* <DEDUP_REMOVED lines=10> */
.L_x_67:
[----:B------:R-:W-:Y:S05]  /*3190*/  BSYNC B1 ;  /* 0x0000000000017941 */ /* 0x000fea0003800000 */
.L_x_66:
        /* <DEDUP_REMOVED lines=10> */
.L_x_69:
[----:B------:R-:W-:Y:S05]  /*3240*/  BSYNC B1 ;  /* 0x0000000000017941 */ /* 0x000fea0003800000 */
.L_x_68:
        /* <DEDUP_REMOVED lines=9> */
.L_x_71:
[----:B------:R-:W-:Y:S05]  /*32e0*/  BSYNC B1 ;  /* 0x0000000000017941 */ /* 0x000fea0003800000 */
.L_x_70:
        /* <DEDUP_REMOVED lines=9> */
.L_x_73:
[----:B------:R-:W-:Y:S05]  /*3380*/  BSYNC B1 ;  /* 0x0000000000017941 */ /* 0x000fea0003800000 */
.L_x_72:
        /* <DEDUP_REMOVED lines=10> */
.L_x_75:
[----:B------:R-:W-:Y:S05]  /*3430*/  BSYNC B1 ;  /* 0x0000000000017941 */ /* 0x000fea0003800000 */
.L_x_74:
        /* <DEDUP_REMOVED lines=10> */
.L_x_77:
[----:B------:R-:W-:Y:S05]  /*34e0*/  BSYNC B1 ;  /* 0x0000000000017941 */ /* 0x000fea0003800000 */
.L_x_76:
        /* <DEDUP_REMOVED lines=9> */
.L_x_79:
[----:B------:R-:W-:Y:S05]  /*3580*/  BSYNC B1 ;  /* 0x0000000000017941 */ /* 0x000fea0003800000 */
.L_x_78:
        /* <DEDUP_REMOVED lines=9> */
.L_x_81:
[----:B------:R-:W-:Y:S05]  /*3620*/  BSYNC B1 ;  /* 0x0000000000017941 */ /* 0x000fea0003800000 */
.L_x_80:
        /* <DEDUP_REMOVED lines=10> */
.L_x_83:
[----:B------:R-:W-:Y:S05]  /*36d0*/  BSYNC B1 ;  /* 0x0000000000017941 */ /* 0x000fea0003800000 */
.L_x_82:
        /* <DEDUP_REMOVED lines=10> */
.L_x_85:
[----:B------:R-:W-:Y:S05]  /*3780*/  BSYNC B1 ;  /* 0x0000000000017941 */ /* 0x000fea0003800000 */
.L_x_84:
        /* <DEDUP_REMOVED lines=9> */
.L_x_87:
[----:B------:R-:W-:Y:S05]  /*3820*/  BSYNC B1 ;  /* 0x0000000000017941 */ /* 0x000fea0003800000 */
.L_x_86:
        /* <DEDUP_REMOVED lines=9> */
.L_x_89:
[----:B------:R-:W-:Y:S05]  /*38c0*/  BSYNC B1 ;  /* 0x0000000000017941 */ /* 0x000fea0003800000 */
.L_x_88:
        /* <DEDUP_REMOVED lines=10> */
.L_x_91:
[----:B------:R-:W-:Y:S05]  /*3970*/  BSYNC B1 ;  /* 0x0000000000017941 */ /* 0x000fea0003800000 */
.L_x_90:
        /* <DEDUP_REMOVED lines=10> */
.L_x_93:
[----:B------:R-:W-:Y:S05]  /*3a20*/  BSYNC B1 ;  /* 0x0000000000017941 */ /* 0x000fea0003800000 */
.L_x_92:
        /* <DEDUP_REMOVED lines=9> */
.L_x_95:
[----:B------:R-:W-:Y:S05]  /*3ac0*/  BSYNC B1 ;  /* 0x0000000000017941 */ /* 0x000fea0003800000 */
.L_x_94:
        /* <DEDUP_REMOVED lines=9> */
.L_x_97:
[----:B------:R-:W-:Y:S05]  /*3b60*/  BSYNC B1 ;  /* 0x0000000000017941 */ /* 0x000fea0003800000 */
.L_x_96:
        /* <DEDUP_REMOVED lines=10> */
.L_x_99:
[----:B------:R-:W-:Y:S05]  /*3c10*/  BSYNC B1 ;  /* 0x0000000000017941 */ /* 0x000fea0003800000 */
.L_x_98:
        /* <DEDUP_REMOVED lines=10> */
.L_x_101:
[----:B------:R-:W-:Y:S05]  /*3cc0*/  BSYNC B1 ;  /* 0x0000000000017941 */ /* 0x000fea0003800000 */
.L_x_100:
        /* <DEDUP_REMOVED lines=9> */
.L_x_103:
[----:B------:R-:W-:Y:S05]  /*3d60*/  BSYNC B1 ;  /* 0x0000000000017941 */ /* 0x000fea0003800000 */
.L_x_102:
        /* <DEDUP_REMOVED lines=9> */
.L_x_105:
[----:B------:R-:W-:Y:S05]  /*3e00*/  BSYNC B1 ;  /* 0x0000000000017941 */ /* 0x000fea0003800000 */
.L_x_104:
        /* <DEDUP_REMOVED lines=10> */
.L_x_107:
[----:B------:R-:W-:Y:S05]  /*3eb0*/  BSYNC B1 ;  /* 0x0000000000017941 */ /* 0x000fea0003800000 */
.L_x_106:
        /* <DEDUP_REMOVED lines=10> */
.L_x_109:
[----:B------:R-:W-:Y:S05]  /*3f60*/  BSYNC B1 ;  /* 0x0000000000017941 */ /* 0x000fea0003800000 */
.L_x_108:
        /* <DEDUP_REMOVED lines=9> */
.L_x_111:
[----:B------:R-:W-:Y:S05]  /*4000*/  BSYNC B1 ;  /* 0x0000000000017941 */ /* 0x000fea0003800000 */
.L_x_110:
        /* <DEDUP_REMOVED lines=9> */
.L_x_113:
[----:B------:R-:W-:Y:S05]  /*40a0*/  BSYNC B1 ;  /* 0x0000000000017941 */ /* 0x000fea0003800000 */
.L_x_112:
        /* <DEDUP_REMOVED lines=10> */
.L_x_115:
[----:B------:R-:W-:Y:S05]  /*4150*/  BSYNC B1 ;  /* 0x0000000000017941 */ /* 0x000fea0003800000 */
.L_x_114:
        /* <DEDUP_REMOVED lines=10> */
.L_x_117:
[----:B------:R-:W-:Y:S05]  /*4200*/  BSYNC B1 ;  /* 0x0000000000017941 */ /* 0x000fea0003800000 */
.L_x_116:
        /* <DEDUP_REMOVED lines=9> */
.L_x_119:
[----:B------:R-:W-:Y:S05]  /*42a0*/  BSYNC B1 ;  /* 0x0000000000017941 */ /* 0x000fea0003800000 */
.L_x_118:
        /* <DEDUP_REMOVED lines=9> */
.L_x_121:
[----:B------:R-:W-:Y:S05]  /*4340*/  BSYNC B1 ;  /* 0x0000000000017941 */ /* 0x000fea0003800000 */
.L_x_120:
        /* <DEDUP_REMOVED lines=10> */
.L_x_123:
[----:B------:R-:W-:Y:S05]  /*43f0*/  BSYNC B1 ;  /* 0x0000000000017941 */ /* 0x000fea0003800000 */
.L_x_122:
        /* <DEDUP_REMOVED lines=10> */
.L_x_125:
[----:B------:R-:W-:Y:S05]  /*44a0*/  BSYNC B1 ;  /* 0x0000000000017941 */ /* 0x000fea0003800000 */
.L_x_124:
        /* <DEDUP_REMOVED lines=9> */
.L_x_127:
[----:B------:R-:W-:Y:S05]  /*4540*/  BSYNC B1 ;  /* 0x0000000000017941 */ /* 0x000fea0003800000 */
.L_x_126:
        /* <DEDUP_REMOVED lines=9> */
.L_x_129:
[----:B------:R-:W-:Y:S05]  /*45e0*/  BSYNC B1 ;  /* 0x0000000000017941 */ /* 0x000fea0003800000 */
.L_x_128:
        /* <DEDUP_REMOVED lines=10> */
.L_x_131:
[----:B------:R-:W-:Y:S05]  /*4690*/  BSYNC B1 ;  /* 0x0000000000017941 */ /* 0x000fea0003800000 */
.L_x_130:
        /* <DEDUP_REMOVED lines=10> */
.L_x_133:
[----:B------:R-:W-:Y:S05]  /*4740*/  BSYNC B1 ;  /* 0x0000000000017941 */ /* 0x000fea0003800000 */
.L_x_132:
        /* <DEDUP_REMOVED lines=9> */
.L_x_135:
[----:B------:R-:W-:Y:S05]  /*47e0*/  BSYNC B1 ;  /* 0x0000000000017941 */ /* 0x000fea0003800000 */
.L_x_134:
        /* <DEDUP_REMOVED lines=9> */
.L_x_137:
[----:B------:R-:W-:Y:S05]  /*4880*/  BSYNC B1 ;  /* 0x0000000000017941 */ /* 0x000fea0003800000 */
.L_x_136:
        /* <DEDUP_REMOVED lines=10> */
.L_x_139:
[----:B------:R-:W-:Y:S05]  /*4930*/  BSYNC B1 ;  /* 0x0000000000017941 */ /* 0x000fea0003800000 */
.L_x_138:
        /* <DEDUP_REMOVED lines=10> */
.L_x_141:
[----:B------:R-:W-:Y:S05]  /*49e0*/  BSYNC B1 ;  /* 0x0000000000017941 */ /* 0x000fea0003800000 */
.L_x_140:
        /* <DEDUP_REMOVED lines=9> */
.L_x_143:
[----:B------:R-:W-:Y:S05]  /*4a80*/  BSYNC B1 ;  /* 0x0000000000017941 */ /* 0x000fea0003800000 */
.L_x_142:
        /* <DEDUP_REMOVED lines=9> */
.L_x_145:
[----:B------:R-:W-:Y:S05]  /*4b20*/  BSYNC B1 ;  /* 0x0000000000017941 */ /* 0x000fea0003800000 */
.L_x_144:
        /* <DEDUP_REMOVED lines=10> */
.L_x_147:
[----:B------:R-:W-:Y:S05]  /*4bd0*/  BSYNC B1 ;  /* 0x0000000000017941 */ /* 0x000fea0003800000 */
.L_x_146:
        /* <DEDUP_REMOVED lines=10> */
.L_x_149:
[----:B------:R-:W-:Y:S05]  /*4c80*/  BSYNC B1 ;  /* 0x0000000000017941 */ /* 0x000fea0003800000 */
.L_x_148:
        /* <DEDUP_REMOVED lines=9> */
.L_x_151:
[----:B------:R-:W-:Y:S05]  /*4d20*/  BSYNC B1 ;  /* 0x0000000000017941 */ /* 0x000fea0003800000 */
.L_x_150:
        /* <DEDUP_REMOVED lines=9> */
.L_x_153:
[----:B------:R-:W-:Y:S05]  /*4dc0*/  BSYNC B1 ;  /* 0x0000000000017941 */ /* 0x000fea0003800000 */
.L_x_152:
        /* <DEDUP_REMOVED lines=10> */
.L_x_155:
[----:B------:R-:W-:Y:S05]  /*4e70*/  BSYNC B1 ;  /* 0x0000000000017941 */ /* 0x000fea0003800000 */
.L_x_154:
        /* <DEDUP_REMOVED lines=10> */
.L_x_157:
[----:B------:R-:W-:Y:S05]  /*4f20*/  BSYNC B1 ;  /* 0x0000000000017941 */ /* 0x000fea0003800000 */
.L_x_156:
        /* <DEDUP_REMOVED lines=9> */
.L_x_159:
[----:B------:R-:W-:Y:S05]  /*4fc0*/  BSYNC B1 ;  /* 0x0000000000017941 */ /* 0x000fea0003800000 */
.L_x_158:
        /* <DEDUP_REMOVED lines=9> */
.L_x_161:
[----:B------:R-:W-:Y:S05]  /*5060*/  BSYNC B1 ;  /* 0x0000000000017941 */ /* 0x000fea0003800000 */
.L_x_160:
        /* <DEDUP_REMOVED lines=10> */
.L_x_163:
[----:B------:R-:W-:Y:S05]  /*5110*/  BSYNC B1 ;  /* 0x0000000000017941 */ /* 0x000fea0003800000 */
.L_x_162:
        /* <DEDUP_REMOVED lines=10> */
.L_x_165:
[----:B------:R-:W-:Y:S05]  /*51c0*/  BSYNC B1 ;  /* 0x0000000000017941 */ /* 0x000fea0003800000 */
.L_x_164:
        /* <DEDUP_REMOVED lines=9> */
.L_x_167:
[----:B------:R-:W-:Y:S05]  /*5260*/  BSYNC B1 ;  /* 0x0000000000017941 */ /* 0x000fea0003800000 */
.L_x_166:
        /* <DEDUP_REMOVED lines=9> */
.L_x_169:
[----:B------:R-:W-:Y:S05]  /*5300*/  BSYNC B1 ;  /* 0x0000000000017941 */ /* 0x000fea0003800000 */
.L_x_168:
        /* <DEDUP_REMOVED lines=10> */
.L_x_171:
[----:B------:R-:W-:Y:S05]  /*53b0*/  BSYNC B1 ;  /* 0x0000000000017941 */ /* 0x000fea0003800000 */
.L_x_170:
        /* <DEDUP_REMOVED lines=10> */
.L_x_173:
[----:B------:R-:W-:Y:S05]  /*5460*/  BSYNC B1 ;  /* 0x0000000000017941 */ /* 0x000fea0003800000 */
.L_x_172:
        /* <DEDUP_REMOVED lines=9> */
.L_x_175:
[----:B------:R-:W-:Y:S05]  /*5500*/  BSYNC B1 ;  /* 0x0000000000017941 */ /* 0x000fea0003800000 */
.L_x_174:
        /* <DEDUP_REMOVED lines=9> */
.L_x_177:
[----:B------:R-:W-:Y:S05]  /*55a0*/  BSYNC B1 ;  /* 0x0000000000017941 */ /* 0x000fea0003800000 */
.L_x_176:
        /* <DEDUP_REMOVED lines=10> */
.L_x_179:
[----:B------:R-:W-:Y:S05]  /*5650*/  BSYNC B1 ;  /* 0x0000000000017941 */ /* 0x000fea0003800000 */
.L_x_178:
        /* <DEDUP_REMOVED lines=10> */
.L_x_181:
[----:B------:R-:W-:Y:S05]  /*5700*/  BSYNC B1 ;  /* 0x0000000000017941 */ /* 0x000fea0003800000 */
.L_x_180:
        /* <DEDUP_REMOVED lines=9> */
.L_x_183:
[----:B------:R-:W-:Y:S05]  /*57a0*/  BSYNC B1 ;  /* 0x0000000000017941 */ /* 0x000fea0003800000 */
.L_x_182:
        /* <DEDUP_REMOVED lines=9> */
.L_x_185:
[----:B------:R-:W-:Y:S05]  /*5840*/  BSYNC B1 ;  /* 0x0000000000017941 */ /* 0x000fea0003800000 */
.L_x_184:
        /* <DEDUP_REMOVED lines=10> */
.L_x_187:
[----:B------:R-:W-:Y:S05]  /*58f0*/  BSYNC B1 ;  /* 0x0000000000017941 */ /* 0x000fea0003800000 */
.L_x_186:
        /* <DEDUP_REMOVED lines=10> */
.L_x_189:
[----:B------:R-:W-:Y:S05]  /*59a0*/  BSYNC B1 ;  /* 0x0000000000017941 */ /* 0x000fea0003800000 */
.L_x_188:
        /* <DEDUP_REMOVED lines=9> */
.L_x_191:
[----:B------:R-:W-:Y:S05]  /*5a40*/  BSYNC B1 ;  /* 0x0000000000017941 */ /* 0x000fea0003800000 */
.L_x_190:
        /* <DEDUP_REMOVED lines=9> */
.L_x_193:
[----:B------:R-:W-:Y:S05]  /*5ae0*/  BSYNC B1 ;  /* 0x0000000000017941 */ /* 0x000fea0003800000 */
.L_x_192:
        /* <DEDUP_REMOVED lines=10> */
.L_x_195:
[----:B------:R-:W-:Y:S05]  /*5b90*/  BSYNC B1 ;  /* 0x0000000000017941 */ /* 0x000fea0003800000 */
.L_x_194:
        /* <DEDUP_REMOVED lines=10> */
.L_x_197:
[----:B------:R-:W-:Y:S05]  /*5c40*/  BSYNC B1 ;  /* 0x0000000000017941 */ /* 0x000fea0003800000 */
.L_x_196:
        /* <DEDUP_REMOVED lines=9> */
.L_x_199:
[----:B------:R-:W-:Y:S05]  /*5ce0*/  BSYNC B1 ;  /* 0x0000000000017941 */ /* 0x000fea0003800000 */
.L_x_198:
        /* <DEDUP_REMOVED lines=9> */
.L_x_201:
[----:B------:R-:W-:Y:S05]  /*5d80*/  BSYNC B1 ;  /* 0x0000000000017941 */ /* 0x000fea0003800000 */
.L_x_200:
        /* <DEDUP_REMOVED lines=10> */
.L_x_203:
[----:B------:R-:W-:Y:S05]  /*5e30*/  BSYNC B1 ;  /* 0x0000000000017941 */ /* 0x000fea0003800000 */
.L_x_202:
        /* <DEDUP_REMOVED lines=10> */
.L_x_205:
[----:B------:R-:W-:Y:S05]  /*5ee0*/  BSYNC B1 ;  /* 0x0000000000017941 */ /* 0x000fea0003800000 */
.L_x_204:
        /* <DEDUP_REMOVED lines=9> */
.L_x_207:
[----:B------:R-:W-:Y:S05]  /*5f80*/  BSYNC B1 ;  /* 0x0000000000017941 */ /* 0x000fea0003800000 */
.L_x_206:
        /* <DEDUP_REMOVED lines=9> */
.L_x_209:
[----:B------:R-:W-:Y:S05]  /*6020*/  BSYNC B1 ;  /* 0x0000000000017941 */ /* 0x000fea0003800000 */
.L_x_208:
        /* <DEDUP_REMOVED lines=10> */
.L_x_211:
[----:B------:R-:W-:Y:S05]  /*60d0*/  BSYNC B1 ;  /* 0x0000000000017941 */ /* 0x000fea0003800000 */
.L_x_210:
        /* <DEDUP_REMOVED lines=10> */
.L_x_213:
[----:B------:R-:W-:Y:S05]  /*6180*/  BSYNC B1 ;  /* 0x0000000000017941 */ /* 0x000fea0003800000 */
.L_x_212:
        /* <DEDUP_REMOVED lines=9> */
.L_x_215:
[----:B------:R-:W-:Y:S05]  /*6220*/  BSYNC B1 ;  /* 0x0000000000017941 */ /* 0x000fea0003800000 */
.L_x_214:
        /* <DEDUP_REMOVED lines=9> */
.L_x_217:
[----:B------:R-:W-:Y:S05]  /*62c0*/  BSYNC B1 ;  /* 0x0000000000017941 */ /* 0x000fea0003800000 */
.L_x_216:
        /* <DEDUP_REMOVED lines=10> */
.L_x_219:
[----:B------:R-:W-:Y:S05]  /*6370*/  BSYNC B1 ;  /* 0x0000000000017941 */ /* 0x000fea0003800000 */
.L_x_218:
        /* <DEDUP_REMOVED lines=10> */
.L_x_221:
[----:B------:R-:W-:Y:S05]  /*6420*/  BSYNC B1 ;  /* 0x0000000000017941 */ /* 0x000fea0003800000 */
.L_x_220:
        /* <DEDUP_REMOVED lines=9> */
.L_x_223:
[----:B------:R-:W-:Y:S05]  /*64c0*/  BSYNC B1 ;  /* 0x0000000000017941 */ /* 0x000fea0003800000 */
.L_x_222:
        /* <DEDUP_REMOVED lines=9> */
.L_x_225:
[----:B------:R-:W-:Y:S05]  /*6560*/  BSYNC B1 ;  /* 0x0000000000017941 */ /* 0x000fea0003800000 */
.L_x_224:
        /* <DEDUP_REMOVED lines=10> */
.L_x_227:
[----:B------:R-:W-:Y:S05]  /*6610*/  BSYNC B1 ;  /* 0x0000000000017941 */ /* 0x000fea0003800000 */
.L_x_226:
        /* <DEDUP_REMOVED lines=10> */
.L_x_229:
[----:B------:R-:W-:Y:S05]  /*66c0*/  BSYNC B1 ;  /* 0x0000000000017941 */ /* 0x000fea0003800000 */
.L_x_228:
        /* <DEDUP_REMOVED lines=9> */
.L_x_231:
[----:B------:R-:W-:Y:S05]  /*6760*/  BSYNC B1 ;  /* 0x0000000000017941 */ /* 0x000fea0003800000 */
.L_x_230:
        /* <DEDUP_REMOVED lines=9> */
.L_x_233:
[----:B------:R-:W-:Y:S05]  /*6800*/  BSYNC B1 ;  /* 0x0000000000017941 */ /* 0x000fea0003800000 */
.L_x_232:
        /* <DEDUP_REMOVED lines=10> */
.L_x_235:
[----:B------:R-:W-:Y:S05]  /*68b0*/  BSYNC B1 ;  /* 0x0000000000017941 */ /* 0x000fea0003800000 */
.L_x_234:
        /* <DEDUP_REMOVED lines=10> */
.L_x_237:
[----:B------:R-:W-:Y:S05]  /*6960*/  BSYNC B1 ;  /* 0x0000000000017941 */ /* 0x000fea0003800000 */
.L_x_236:
        /* <DEDUP_REMOVED lines=9> */
.L_x_239:
[----:B------:R-:W-:Y:S05]  /*6a00*/  BSYNC B1 ;  /* 0x0000000000017941 */ /* 0x000fea0003800000 */
.L_x_238:
        /* <DEDUP_REMOVED lines=9> */
.L_x_241:
[----:B------:R-:W-:Y:S05]  /*6aa0*/  BSYNC B1 ;  /* 0x0000000000017941 */ /* 0x000fea0003800000 */
.L_x_240:
        /* <DEDUP_REMOVED lines=10> */
.L_x_243:
[----:B------:R-:W-:Y:S05]  /*6b50*/  BSYNC B1 ;  /* 0x0000000000017941 */ /* 0x000fea0003800000 */
.L_x_242:
        /* <DEDUP_REMOVED lines=10> */
.L_x_245:
[----:B------:R-:W-:Y:S05]  /*6c00*/  BSYNC B1 ;  /* 0x0000000000017941 */ /* 0x000fea0003800000 */
.L_x_244:
        /* <DEDUP_REMOVED lines=9> */
.L_x_247:
[----:B------:R-:W-:Y:S05]  /*6ca0*/  BSYNC B1 ;  /* 0x0000000000017941 */ /* 0x000fea0003800000 */
.L_x_246:
        /* <DEDUP_REMOVED lines=9> */
.L_x_249:
[----:B------:R-:W-:Y:S05]  /*6d40*/  BSYNC B1 ;  /* 0x0000000000017941 */ /* 0x000fea0003800000 */
.L_x_248:
        /* <DEDUP_REMOVED lines=10> */
.L_x_251:
[----:B------:R-:W-:Y:S05]  /*6df0*/  BSYNC B1 ;  /* 0x0000000000017941 */ /* 0x000fea0003800000 */
.L_x_250:
        /* <DEDUP_REMOVED lines=10> */
.L_x_253:
[----:B------:R-:W-:Y:S05]  /*6ea0*/  BSYNC B1 ;  /* 0x0000000000017941 */ /* 0x000fea0003800000 */
.L_x_252:
        /* <DEDUP_REMOVED lines=9> */
.L_x_255:
[----:B------:R-:W-:Y:S05]  /*6f40*/  BSYNC B1 ;  /* 0x0000000000017941 */ /* 0x000fea0003800000 */
.L_x_254:
        /* <DEDUP_REMOVED lines=9> */
.L_x_257:
[----:B------:R-:W-:Y:S05]  /*6fe0*/  BSYNC B1 ;  /* 0x0000000000017941 */ /* 0x000fea0003800000 */
.L_x_256:
        /* <DEDUP_REMOVED lines=10> */
.L_x_259:
[----:B------:R-:W-:Y:S05]  /*7090*/  BSYNC B1 ;  /* 0x0000000000017941 */ /* 0x000fea0003800000 */
.L_x_258:
        /* <DEDUP_REMOVED lines=10> */
.L_x_261:
[----:B------:R-:W-:Y:S05]  /*7140*/  BSYNC B1 ;  /* 0x0000000000017941 */ /* 0x000fea0003800000 */
.L_x_260:
        /* <DEDUP_REMOVED lines=9> */
.L_x_263:
[----:B------:R-:W-:Y:S05]  /*71e0*/  BSYNC B1 ;  /* 0x0000000000017941 */ /* 0x000fea0003800000 */
.L_x_262:
        /* <DEDUP_REMOVED lines=9> */
.L_x_265:
[----:B------:R-:W-:Y:S05]  /*7280*/  BSYNC B1 ;  /* 0x0000000000017941 */ /* 0x000fea0003800000 */
.L_x_264:
        /* <DEDUP_REMOVED lines=10> */
.L_x_267:
[----:B------:R-:W-:Y:S05]  /*7330*/  BSYNC B1 ;  /* 0x0000000000017941 */ /* 0x000fea0003800000 */
.L_x_266:
        /* <DEDUP_REMOVED lines=10> */
.L_x_269:
[----:B------:R-:W-:Y:S05]  /*73e0*/  BSYNC B1 ;  /* 0x0000000000017941 */ /* 0x000fea0003800000 */
.L_x_268:
        /* <DEDUP_REMOVED lines=9> */
.L_x_271:
[----:B------:R-:W-:Y:S05]  /*7480*/  BSYNC B1 ;  /* 0x0000000000017941 */ /* 0x000fea0003800000 */
.L_x_270:
        /* <DEDUP_REMOVED lines=9> */
.L_x_273:
[----:B------:R-:W-:Y:S05]  /*7520*/  BSYNC B1 ;  /* 0x0000000000017941 */ /* 0x000fea0003800000 */
.L_x_272:
        /* <DEDUP_REMOVED lines=10> */
.L_x_275:
[----:B------:R-:W-:Y:S05]  /*75d0*/  BSYNC B1 ;  /* 0x0000000000017941 */ /* 0x000fea0003800000 */
.L_x_274:
        /* <DEDUP_REMOVED lines=10> */
.L_x_277:
[----:B------:R-:W-:Y:S05]  /*7680*/  BSYNC B1 ;  /* 0x0000000000017941 */ /* 0x000fea0003800000 */
.L_x_276:
[----:B01--45:R-:W-:Y:S01]  /*7690*/  IMAD.U32 R6, R152, 0x10000, RZ ;  /* 0x0001000098067824 */ /* 0x033fe200078e00ff */
        /* <DEDUP_REMOVED lines=8> */
.L_x_279:
[----:B------:R-:W-:Y:S05]  /*7720*/  BSYNC B1 ;  /* 0x0000000000017941 */ /* 0x000fea0003800000 */
.L_x_278:
[----:B0-2--5:R-:W-:Y:S01]  /*7730*/  IMAD.U32 R4, R152, 0x10000, RZ ;  /* 0x0001000098047824 */ /* 0x025fe200078e00ff */
[----:B------:R-:W-:Y:S01]  /*7740*/  ISETP.GT.AND P0, PT, R0, 0x8, P0 ;  /* 0x000000080000780c */ /* 0x000fe20000704270 */
[----:B------:R-:W-:Y:S01]  /*7750*/  @P1 IMAD.MOV.U32 R5, RZ, RZ, R11 ;  /* 0x000000ffff051224 */ /* 0x000fe200078e000b */
[----:B------:R-:W-:Y:S01]  /*7760*/  BSSY B1, `(.L_x_280) ;  /* 0x0000008000017945 */ /* 0x000fe20003800000 */
[----:B------:R-:W-:Y:S01]  /*7770*/  FMUL R3, R4, R155 ;  /* 0x0000009b04037220 */ /* 0x000fe20000400000 */
[----:B------:R-:W-:-:S03]  /*7780*/  @P1 IMAD.MOV.U32 R4, RZ, RZ, R10 ;  /* 0x000000ffff041224 */ /* 0x000fc600078e000a */
[----:B------:R-:W-:-:S05]  /*7790*/  FFMA R3, R150, R154, R3 ;  /* 0x0000009a96037223 */ /* 0x000fca0000000003 */
[----:B------:R-:W-:-:S05]  /*77a0*/  F2FP.BF16.F32.PACK_AB R3, RZ, R3 ;  /* 0x00000003ff03723e */ /* 0x000fca00000010ff */
[----:B------:R0:W-:Y:S01]  /*77b0*/  @P1 STG.E.U16 desc[UR36][R4.64+0x1f0], R3 ;  /* 0x0001f00304001986 */ /* 0x0001e2000c101524 */
[----:B------:R-:W-:Y:S05]  /*77c0*/  @!P0 BRA `(.L_x_281) ;  /* 0x0000000000048947 */ /* 0x000fea0003800000 */
[----:B------:R2:W5:Y:S02]  /*77d0*/  LDG.E.LTC128B.U16 R152, desc[UR36][R8.64+0x1f2] ;  /* 0x0001f22408987981 */ /* 0x000564000c1e1520 */
.L_x_281:
[----:B------:R-:W-:Y:S05]  /*77e0*/  BSYNC B1 ;  /* 0x0000000000017941 */ /* 0x000fea0003800000 */
.L_x_280:
[----:B------:R-:W-:Y:S05]  /*77f0*/  @!P0 BRA `(.L_x_282) ;  /* 0x0000002400308947 */ /* 0x000fea0003800000 */
[----:B-----5:R-:W-:-:S04]  /*7800*/  IMAD.U32 R152, R152, 0x10000, RZ ;  /* 0x0001000098987824 */ /* 0x020fc800078e00ff */
[----:B------:R-:W-:-:S04]  /*7810*/  FMUL R152, R152, R155 ;  /* 0x0000009b98987220 */ /* 0x000fc80000400000 */
[----:B------:R-:W-:-:S05]  /*7820*/  FFMA R152, R151, R154, R152 ;  /* 0x0000009a97987223 */ /* 0x000fca0000000098 */
[----:B------:R-:W-:-:S05]  /*7830*/  F2FP.BF16.F32.PACK_AB R152, RZ, R152 ;  /* 0x00000098ff98723e */ /* 0x000fca00000010ff */
[----:B------:R4:W-:Y:S01]  /*7840*/  STG.E.U16 desc[UR36][R10.64+0x1f2], R152 ;  /* 0x0001f2980a007986 */ /* 0x0009e2000c101524 */
[----:B------:R-:W-:Y:S05]  /*7850*/  BRA `(.L_x_282) ;  /* 0x0000002400187947 */ /* 0x000fea0003800000 */
.L_x_29:
[----:B------:R-:W-:Y:S01]  /*7860*/  ISETP.GT.AND P0, PT, R3, 0x1, PT ;  /* 0x000000010300780c */ /* 0x000fe20003f04270 */
[----:B------:R-:W-:Y:S01]  /*7870*/  ULDC.64 UR4, c[0x0][0x5c0] ;  /* 0x0001700000047ab9 */ /* 0x000fe20000000a00 */
[-C--:B------:R-:W-:Y:S01]  /*7880*/  FMUL R24, R24, R154.reuse ;  /* 0x0000009a18187220 */ /* 0x080fe20000400000 */
[-C--:B------:R-:W-:Y:S01]  /*7890*/  FMUL R25, R25, R154.reuse ;  /* 0x0000009a19197220 */ /* 0x080fe20000400000 */
[----:B------:R-:W-:Y:S01]  /*78a0*/  ISETP.GT.AND P3, PT, R0, RZ, P0 ;  /* 0x000000ff0000720c */ /* 0x000fe20000764270 */
[-C--:B------:R-:W-:Y:S01]  /*78b0*/  FMUL R26, R26, R154.reuse ;  /* 0x0000009a1a1a7220 */ /* 0x080fe20000400000 */
[----:B------:R-:W-:Y:S01]  /*78c0*/  LEA R4, P4, R160, UR4, 0x1 ;  /* 0x00000004a0047c11 */ /* 0x000fe2000f8808ff */
[----:B------:R-:W-:Y:S01]  /*78d0*/  FMUL R27, R27, R154 ;  /* 0x0000009a1b1b7220 */ /* 0x000fe20000400000 */
[----:B------:R-:W-:Y:S01]  /*78e0*/  F2FP.BF16.F32.PACK_AB R24, RZ, R24 ;  /* 0x00000018ff18723e */ /* 0x000fe200000010ff */
[-C--:B------:R-:W-:Y:S01]  /*78f0*/  FMUL R28, R28, R154.reuse ;  /* 0x0000009a1c1c7220 */ /* 0x080fe20000400000 */
[----:B------:R-:W-:Y:S01]  /*7900*/  LEA.HI.X R5, R160, UR5, R169, 0x1, P4 ;  /* 0x00000005a0057c11 */ /* 0x000fe2000a0f0ca9 */
[-C--:B------:R-:W-:Y:S01]  /*7910*/  FMUL R29, R29, R154.reuse ;  /* 0x0000009a1d1d7220 */ /* 0x080fe20000400000 */
[----:B------:R-:W-:Y:S01]  /*7920*/  F2FP.BF16.F32.PACK_AB R25, RZ, R25 ;  /* 0x00000019ff19723e */ /* 0x000fe200000010ff */
[-C--:B------:R-:W-:Y:S01]  /*7930*/  FMUL R30, R30, R154.reuse ;  /* 0x0000009a1e1e7220 */ /* 0x080fe20000400000 */
[----:B------:R-:W-:Y:S01]  /*7940*/  SHF.L.U64.HI R11, R10, 0x4, R11 ;  /* 0x000000040a0b7819 */ /* 0x000fe2000001020b */
[----:B------:R-:W-:Y:S01]  /*7950*/  @P1 STG.E.U16 desc[UR36][R4.64], R24 ;  /* 0x0000001804001986 */ /* 0x000fe2000c101524 */
[----:B------:R-:W-:Y:S01]  /*7960*/  ISETP.GT.AND P1, PT, R3, 0x8, PT ;  /* 0x000000080300780c */ /* 0x000fe20003f24270 */
[----:B------:R-:W-:Y:S01]  /*7970*/  FMUL R31, R31, R154 ;  /* 0x0000009a1f1f7220 */ /* 0x000fe20000400000 */
[----:B------:R-:W-:Y:S01]  /*7980*/  ISETP.GT.AND P4, PT, R0, 0x8, P0 ;  /* 0x000000080000780c */ /* 0x000fe20000784270 */
[----:B------:R-:W-:Y:S01]  /*7990*/  @P3 STG.E.U16 desc[UR36][R4.64+0x2], R25 ;  /* 0x0000021904003986 */ /* 0x000fe2000c101524 */
[----:B------:R-:W-:Y:S01]  /*79a0*/  LEA R6, P3, R10, R4, 0x4 ;  /* 0x000000040a067211 */ /* 0x000fe200078620ff */
[-C--:B------:R-:W-:Y:S01]  /*79b0*/  FMUL R32, R32, R154.reuse ;  /* 0x0000009a20207220 */ /* 0x080fe20000400000 */
[C---:B------:R-:W-:Y:S01]  /*79c0*/  ISETP.GT.AND P2, PT, R0.reuse, 0x8, P2 ;  /* 0x000000080000780c */ /* 0x040fe20001744270 */
[-C--:B------:R-:W-:Y:S01]  /*79d0*/  FMUL R33, R33, R154.reuse ;  /* 0x0000009a21217220 */ /* 0x080fe20000400000 */
[----:B------:R-:W-:Y:S01]  /*79e0*/  ISETP.GT.AND P0, PT, R3, 0x9, PT ;  /* 0x000000090300780c */ /* 0x000fe20003f04270 */
[----:B------:R-:W-:Y:S01]  /*79f0*/  IMAD.X R7, R11, 0x1, R5, P3 ;  /* 0x000000010b077824 */ /* 0x000fe200018e0605 */
[----:B------:R-:W-:Y:S01]  /*7a00*/  ISETP.GT.AND P5, PT, R0, RZ, P1 ;  /* 0x000000ff0000720c */ /* 0x000fe20000fa4270 */
[-C--:B------:R-:W-:Y:S01]  /*7a10*/  FMUL R34, R34, R154.reuse ;  /* 0x0000009a22227220 */ /* 0x080fe20000400000 */
[----:B------:R-:W-:Y:S01]  /*7a20*/  ISETP.GT.AND P3, PT, R0, RZ, P0 ;  /* 0x000000ff0000720c */ /* 0x000fe20000764270 */
[----:B------:R-:W-:Y:S01]  /*7a30*/  FMUL R35, R35, R154 ;  /* 0x0000009a23237220 */ /* 0x000fe20000400000 */
[----:B------:R-:W-:Y:S01]  /*7a40*/  F2FP.BF16.F32.PACK_AB R26, RZ, R26 ;  /* 0x0000001aff1a723e */ /* 0x000fe200000010ff */
[-C--:B------:R-:W-:Y:S01]  /*7a50*/  FMUL R36, R36, R154.reuse ;  /* 0x0000009a24247220 */ /* 0x080fe20000400000 */
[----:B------:R-:W-:Y:S01]  /*7a60*/  F2FP.BF16.F32.PACK_AB R27, RZ, R27 ;  /* 0x0000001bff1b723e */ /* 0x000fe200000010ff */
[----:B------:R-:W-:Y:S01]  /*7a70*/  FMUL R37, R37, R154 ;  /* 0x0000009a25257220 */ /* 0x000fe20000400000 */
[----:B------:R-:W-:Y:S01]  /*7a80*/  F2FP.BF16.F32.PACK_AB R28, RZ, R28 ;  /* 0x0000001cff1c723e */ /* 0x000fe200000010ff */
[----:B------:R-:W-:Y:S01]  /*7a90*/  @P2 STG.E.U16 desc[UR36][R6.64], R26 ;  /* 0x0000001a06002986 */ /* 0x000fe2000c101524 */
[----:B------:R-:W-:Y:S01]  /*7aa0*/  F2FP.BF16.F32.PACK_AB R29, RZ, R29 ;  /* 0x0000001dff1d723e */ /* 0x000fe200000010ff */
[-C--:B------:R-:W-:Y:S01]  /*7ab0*/  FMUL R38, R38, R154.reuse ;  /* 0x0000009a26267220 */ /* 0x080fe20000400000 */
[C---:B------:R-:W-:Y:S01]  /*7ac0*/  ISETP.GT.AND P2, PT, R0.reuse, 0x8, P1 ;  /* 0x000000080000780c */ /* 0x040fe20000f44270 */
[----:B------:R-:W-:Y:S01]  /*7ad0*/  @P4 STG.E.U16 desc[UR36][R6.64+0x2], R27 ;  /* 0x0000021b06004986 */ /* 0x000fe2000c101524 */
[----:B------:R-:W-:Y:S01]  /*7ae0*/  ISETP.GT.AND P1, PT, R3, 0x10, PT ;  /* 0x000000100300780c */ /* 0x000fe20003f24270 */
[----:B------:R-:W-:Y:S01]  /*7af0*/  FMUL R39, R39, R154 ;  /* 0x0000009a27277220 */ /* 0x000fe20000400000 */
[----:B------:R-:W-:Y:S01]  /*7b00*/  F2FP.BF16.F32.PACK_AB R30, RZ, R30 ;  /* 0x0000001eff1e723e */ /* 0x000fe200000010ff */
[----:B------:R-:W-:Y:S01]  /*7b10*/  @P5 STG.E.U16 desc[UR36][R4.64+0x10], R28 ;  /* 0x0000101c04005986 */ /* 0x000fe2000c101524 */
[----:B------:R-:W-:Y:S01]  /*7b20*/  ISETP.GT.AND P4, PT, R0, RZ, P1 ;  /* 0x000000ff0000720c */ /* 0x000fe20000f84270 */
[-C--:B------:R-:W-:Y:S01]  /*7b30*/  FMUL R40, R40, R154.reuse ;  /* 0x0000009a28287220 */ /* 0x080fe20000400000 */
[----:B------:R-:W-:Y:S01]  /*7b40*/  F2FP.BF16.F32.PACK_AB R31, RZ, R31 ;  /* 0x0000001fff1f723e */ /* 0x000fe200000010ff */
[----:B------:R-:W-:Y:S01]  /*7b50*/  @P3 STG.E.U16 desc[UR36][R4.64+0x12], R29 ;  /* 0x0000121d04003986 */ /* 0x000fe2000c101524 */
[----:B------:R-:W-:Y:S01]  /*7b60*/  ISETP.GT.AND P3, PT, R0, 0x8, P0 ;  /* 0x000000080000780c */ /* 0x000fe20000764270 */
[----:B------:R-:W-:Y:S01]  /*7b70*/  FMUL R41, R41, R154 ;  /* 0x0000009a29297220 */ /* 0x000fe20000400000 */
[----:B------:R-:W-:Y:S01]  /*7b80*/  ISETP.GT.AND P0, PT, R3, 0x11, PT ;  /* 0x000000110300780c */ /* 0x000fe20003f04270 */
[----:B------:R-:W-:Y:S01]  /*7b90*/  @P2 STG.E.U16 desc[UR36][R6.64+0x10], R30 ;  /* 0x0000101e06002986 */ /* 0x000fe2000c101524 */
[----:B------:R-:W-:Y:S01]  /*7ba0*/  F2FP.BF16.F32.PACK_AB R32, RZ, R32 ;  /* 0x00000020ff20723e */ /* 0x000fe200000010ff */
[-C--:B------:R-:W-:Y:S01]  /*7bb0*/  FMUL R42, R42, R154.reuse ;  /* 0x0000009a2a2a7220 */ /* 0x080fe20000400000 */
[C---:B------:R-:W-:Y:S01]  /*7bc0*/  ISETP.GT.AND P5, PT, R0.reuse, RZ, P0 ;  /* 0x000000ff0000720c */ /* 0x040fe200007a4270 */
[-C--:B------:R-:W-:Y:S01]  /*7bd0*/  FMUL R43, R43, R154.reuse ;  /* 0x0000009a2b2b7220 */ /* 0x080fe20000400000 */
[----:B------:R-:W-:Y:S01]  /*7be0*/  ISETP.GT.AND P2, PT, R0, 0x8, P1 ;  /* 0x000000080000780c */ /* 0x000fe20000f44270 */
[-C--:B------:R-:W-:Y:S01]  /*7bf0*/  FMUL R44, R44, R154.reuse ;  /* 0x0000009a2c2c7220 */ /* 0x080fe20000400000 */
[----:B------:R-:W-:Y:S01]  /*7c00*/  ISETP.GT.AND P1, PT, R3, 0x18, PT ;  /* 0x000000180300780c */ /* 0x000fe20003f24270 */
[-C--:B------:R-:W-:Y:S01]  /*7c10*/  FMUL R45, R45, R154.reuse ;  /* 0x0000009a2d2d7220 */ /* 0x080fe20000400000 */
[----:B------:R-:W-:Y:S01]  /*7c20*/  F2FP.BF16.F32.PACK_AB R33, RZ, R33 ;  /* 0x00000021ff21723e */ /* 0x000fe200000010ff */
[----:B------:R-:W-:Y:S01]  /*7c30*/  @P3 STG.E.U16 desc[UR36][R6.64+0x12], R31 ;  /* 0x0000121f06003986 */ /* 0x000fe2000c101524 */
[----:B------:R-:W-:Y:S01]  /*7c40*/  ISETP.GT.AND P3, PT, R0, 0x8, P0 ;  /* 0x000000080000780c */ /* 0x000fe20000764270 */
[-C--:B------:R-:W-:Y:S01]  /*7c50*/  FMUL R46, R46, R154.reuse ;  /* 0x0000009a2e2e7220 */ /* 0x080fe20000400000 */
[----:B------:R-:W-:Y:S01]  /*7c60*/  ISETP.GT.AND P0, PT, R3, 0x19, PT ;  /* 0x000000190300780c */ /* 0x000fe20003f04270 */
[----:B------:R-:W-:Y:S01]  /*7c70*/  @P4 STG.E.U16 desc[UR36][R4.64+0x20], R32 ;  /* 0x0000202004004986 */ /* 0x000fe2000c101524 */
[C---:B------:R-:W-:Y:S01]  /*7c80*/  ISETP.GT.AND P4, PT, R0.reuse, RZ, P1 ;  /* 0x000000ff0000720c */ /* 0x040fe20000f84270 */
[----:B------:R-:W-:Y:S01]  /*7c90*/  FMUL R47, R47, R154 ;  /* 0x0000009a2f2f7220 */ /* 0x000fe20000400000 */
[----:B------:R-:W-:Y:S01]  /*7ca0*/  F2FP.BF16.F32.PACK_AB R34, RZ, R34 ;  /* 0x00000022ff22723e */ /* 0x000fe200000010ff */
[----:B------:R-:W-:Y:S01]  /*7cb0*/  @P5 STG.E.U16 desc[UR36][R4.64+0x22], R33 ;  /* 0x0000222104005986 */ /* 0x000fe2000c101524 */
[----:B------:R-:W-:Y:S01]  /*7cc0*/  ISETP.GT.AND P5, PT, R0, RZ, P0 ;  /* 0x000000ff0000720c */ /* 0x000fe200007a4270 */
[----:B------:R-:W-:Y:S01]  /*7cd0*/  FMUL R48, R48, R154 ;  /* 0x0000009a30307220 */ /* 0x000fe20000400000 */
[----:B------:R-:W-:Y:S01]  /*7ce0*/  F2FP.BF16.F32.PACK_AB R35, RZ, R35 ;  /* 0x00000023ff23723e */ /* 0x000fe200000010ff */
[----:B------:R-:W-:Y:S01]  /*7cf0*/  @P2 STG.E.U16 desc[UR36][R6.64+0x20], R34 ;  /* 0x0000202206002986 */ /* 0x000fe2000c101524 */
[----:B------:R-:W-:Y:S01]  /*7d00*/  F2FP.BF16.F32.PACK_AB R36, RZ, R36 ;  /* 0x00000024ff24723e */ /* 0x000fe200000010ff */
[-C--:B------:R-:W-:Y:S01]  /*7d10*/  FMUL R49, R49, R154.reuse ;  /* 0x0000009a31317220 */ /* 0x080fe20000400000 */
[----:B------:R-:W-:Y:S01]  /*7d20*/  ISETP.GT.AND P2, PT, R0, 0x8, P1 ;  /* 0x000000080000780c */ /* 0x000fe20000f44270 */
[----:B------:R-:W-:Y:S01]  /*7d30*/  @P3 STG.E.U16 desc[UR36][R6.64+0x22], R35 ;  /* 0x0000222306003986 */ /* 0x000fe2000c101524 */
[----:B------:R-:W-:Y:S01]  /*7d40*/  ISETP.GT.AND P1, PT, R3, 0x20, PT ;  /* 0x000000200300780c */ /* 0x000fe20003f24270 */
[-C--:B------:R-:W-:Y:S01]  /*7d50*/  FMUL R50, R50, R154.reuse ;  /* 0x0000009a32327220 */ /* 0x080fe20000400000 */
[----:B------:R-:W-:Y:S01]  /*7d60*/  F2FP.BF16.F32.PACK_AB R37, RZ, R37 ;  /* 0x00000025ff25723e */ /* 0x000fe200000010ff */
[----:B------:R-:W-:Y:S01]  /*7d70*/  @P4 STG.E.U16 desc[UR36][R4.64+0x30], R36 ;  /* 0x0000302404004986 */ /* 0x000fe2000c101524 */
[C---:B------:R-:W-:Y:S01]  /*7d80*/  ISETP.GT.AND P3, PT, R0.reuse, 0x8, P0 ;  /* 0x000000080000780c */ /* 0x040fe20000764270 */
[-C--:B------:R-:W-:Y:S01]  /*7d90*/  FMUL R51, R51, R154.reuse ;  /* 0x0000009a33337220 */ /* 0x080fe20000400000 */
[----:B------:R-:W-:Y:S01]  /*7da0*/  ISETP.GT.AND P0, PT, R3, 0x21, PT ;  /* 0x000000210300780c */ /* 0x000fe20003f04270 */
[----:B------:R-:W-:Y:S01]  /*7db0*/  @P5 STG.E.U16 desc[UR36][R4.64+0x32], R37 ;  /* 0x0000322504005986 */ /* 0x000fe2000c101524 */
[----:B------:R-:W-:Y:S01]  /*7dc0*/  ISETP.GT.AND P4, PT, R0, RZ, P1 ;  /* 0x000000ff0000720c */ /* 0x000fe20000f84270 */
[----:B------:R-:W-:Y:S01]  /*7dd0*/  FMUL R52, R52, R154 ;  /* 0x0000009a34347220 */ /* 0x000fe20000400000 */
[----:B------:R-:W-:Y:S01]  /*7de0*/  F2FP.BF16.F32.PACK_AB R38, RZ, R38 ;  /* 0x00000026ff26723e */ /* 0x000fe200000010ff */
[-C--:B------:R-:W-:Y:S01]  /*7df0*/  FMUL R53, R53, R154.reuse ;  /* 0x0000009a35357220 */ /* 0x080fe20000400000 */
        /* <DEDUP_REMOVED lines=325> */
[----:B------:R-:W-:Y:S01]  /*9250*/  FMUL R151, R151, R154 ;  /* 0x0000009a97977220 */ /* 0x000fe20000400000 */
[----:B------:R-:W-:Y:S01]  /*9260*/  ISETP.GT.AND P2, PT, R0, 0x8, P1 ;  /* 0x000000080000780c */ /* 0x000fe20000f44270 */
[----:B------:R-:W-:Y:S01]  /*9270*/  @P3 STG.E.U16 desc[UR36][R6.64+0x132], R103 ;  /* 0x0001326706003986 */ /* 0x000fe2000c101524 */
[----:B------:R-:W-:-:S02]  /*9280*/  ISETP.GT.AND P1, PT, R3, 0xa8, PT ;  /* 0x000000a80300780c */ /* 0x000fc40003f24270 */
[----:B------:R-:W-:Y:S01]  /*9290*/  F2FP.BF16.F32.PACK_AB R105, RZ, R105 ;  /* 0x00000069ff69723e */ /* 0x000fe200000010ff */
[----:B------:R-:W-:Y:S01]  /*92a0*/  @P4 STG.E.U16 desc[UR36][R4.64+0x140], R104 ;  /* 0x0001406804004986 */ /* 0x000fe2000c101524 */
[C---:B------:R-:W-:Y:S02]  /*92b0*/  ISETP.GT.AND P3, PT, R0.reuse, 0x8, P0 ;  /* 0x000000080000780c */ /* 0x040fe40000764270 */
[----:B------:R-:W-:Y:S01]  /*92c0*/  ISETP.GT.AND P0, PT, R3, 0xa9, PT ;  /* 0x000000a90300780c */ /* 0x000fe20003f04270 */
[----:B------:R-:W-:Y:S01]  /*92d0*/  @P5 STG.E.U16 desc[UR36][R4.64+0x142], R105 ;  /* 0x0001426904005986 */ /* 0x000fe2000c101524 */
[C---:B------:R-:W-:Y:S02]  /*92e0*/  ISETP.GT.AND P4, PT, R0.reuse, RZ, P1 ;  /* 0x000000ff0000720c */ /* 0x040fe40000f84270 */
[----:B------:R-:W-:Y:S02]  /*92f0*/  F2FP.BF16.F32.PACK_AB R106, RZ, R106 ;  /* 0x0000006aff6a723e */ /* 0x000fe400000010ff */
[----:B------:R-:W-:-:S02]  /*9300*/  ISETP.GT.AND P5, PT, R0, RZ, P0 ;  /* 0x000000ff0000720c */ /* 0x000fc400007a4270 */
[----:B------:R-:W-:Y:S01]  /*9310*/  F2FP.BF16.F32.PACK_AB R107, RZ, R107 ;  /* 0x0000006bff6b723e */ /* 0x000fe200000010ff */
[----:B------:R-:W-:Y:S01]  /*9320*/  @P2 STG.E.U16 desc[UR36][R6.64+0x140], R106 ;  /* 0x0001406a06002986 */ /* 0x000fe2000c101524 */
[----:B------:R-:W-:Y:S02]  /*9330*/  F2FP.BF16.F32.PACK_AB R108, RZ, R108 ;  /* 0x0000006cff6c723e */ /* 0x000fe400000010ff */
[C---:B------:R-:W-:Y:S01]  /*9340*/  ISETP.GT.AND P2, PT, R0.reuse, 0x8, P1 ;  /* 0x000000080000780c */ /* 0x040fe20000f44270 */
[----:B------:R-:W-:Y:S01]  /*9350*/  @P3 STG.E.U16 desc[UR36][R6.64+0x142], R107 ;  /* 0x0001426b06003986 */ /* 0x000fe2000c101524 */
[----:B------:R-:W-:Y:S02]  /*9360*/  ISETP.GT.AND P1, PT, R3, 0xb0, PT ;  /* 0x000000b00300780c */ /* 0x000fe40003f24270 */
[----:B------:R-:W-:Y:S01]  /*9370*/  F2FP.BF16.F32.PACK_AB R109, RZ, R109 ;  /* 0x0000006dff6d723e */ /* 0x000fe200000010ff */
[----:B------:R-:W-:Y:S01]  /*9380*/  @P4 STG.E.U16 desc[UR36][R4.64+0x150], R108 ;  /* 0x0001506c04004986 */ /* 0x000fe2000c101524 */
[----:B------:R-:W-:-:S02]  /*9390*/  ISETP.GT.AND P3, PT, R0, 0x8, P0 ;  /* 0x000000080000780c */ /* 0x000fc40000764270 */
[----:B------:R-:W-:Y:S01]  /*93a0*/  ISETP.GT.AND P0, PT, R3, 0xb1, PT ;  /* 0x000000b10300780c */ /* 0x000fe20003f04270 */
[----:B------:R-:W-:Y:S01]  /*93b0*/  @P5 STG.E.U16 desc[UR36][R4.64+0x152], R109 ;  /* 0x0001526d04005986 */ /* 0x000fe2000c101524 */
[C---:B------:R-:W-:Y:S02]  /*93c0*/  ISETP.GT.AND P4, PT, R0.reuse, RZ, P1 ;  /* 0x000000ff0000720c */ /* 0x040fe40000f84270 */
[----:B------:R-:W-:Y:S02]  /*93d0*/  F2FP.BF16.F32.PACK_AB R110, RZ, R110 ;  /* 0x0000006eff6e723e */ /* 0x000fe400000010ff */
[----:B------:R-:W-:Y:S02]  /*93e0*/  ISETP.GT.AND P5, PT, R0, RZ, P0 ;  /* 0x000000ff0000720c */ /* 0x000fe400007a4270 */
[----:B------:R-:W-:Y:S01]  /*93f0*/  F2FP.BF16.F32.PACK_AB R111, RZ, R111 ;  /* 0x0000006fff6f723e */ /* 0x000fe200000010ff */
[----:B------:R-:W-:Y:S01]  /*9400*/  @P2 STG.E.U16 desc[UR36][R6.64+0x150], R110 ;  /* 0x0001506e06002986 */ /* 0x000fe2000c101524 */
[----:B------:R-:W-:-:S02]  /*9410*/  F2FP.BF16.F32.PACK_AB R112, RZ, R112 ;  /* 0x00000070ff70723e */ /* 0x000fc400000010ff */
[C---:B------:R-:W-:Y:S01]  /*9420*/  ISETP.GT.AND P2, PT, R0.reuse, 0x8, P1 ;  /* 0x000000080000780c */ /* 0x040fe20000f44270 */
[----:B------:R-:W-:Y:S01]  /*9430*/  @P3 STG.E.U16 desc[UR36][R6.64+0x152], R111 ;  /* 0x0001526f06003986 */ /* 0x000fe2000c101524 */
[C---:B------:R-:W-:Y:S02]  /*9440*/  ISETP.GT.AND P1, PT, R3.reuse, 0xb8, PT ;  /* 0x000000b80300780c */ /* 0x040fe40003f24270 */
[----:B------:R-:W-:Y:S01]  /*9450*/  F2FP.BF16.F32.PACK_AB R113, RZ, R113 ;  /* 0x00000071ff71723e */ /* 0x000fe200000010ff */
[----:B------:R-:W-:Y:S01]  /*9460*/  @P4 STG.E.U16 desc[UR36][R4.64+0x160], R112 ;  /* 0x0001607004004986 */ /* 0x000fe2000c101524 */
[C---:B------:R-:W-:Y:S02]  /*9470*/  ISETP.GT.AND P3, PT, R0.reuse, 0x8, P0 ;  /* 0x000000080000780c */ /* 0x040fe40000764270 */
[----:B------:R-:W-:Y:S01]  /*9480*/  ISETP.GT.AND P0, PT, R3, 0xb9, PT ;  /* 0x000000b90300780c */ /* 0x000fe20003f04270 */
[----:B------:R-:W-:Y:S01]  /*9490*/  @P5 STG.E.U16 desc[UR36][R4.64+0x162], R113 ;  /* 0x0001627104005986 */ /* 0x000fe2000c101524 */
[----:B------:R-:W-:-:S02]  /*94a0*/  ISETP.GT.AND P4, PT, R0, RZ, P1 ;  /* 0x000000ff0000720c */ /* 0x000fc40000f84270 */
[----:B------:R-:W-:Y:S02]  /*94b0*/  F2FP.BF16.F32.PACK_AB R114, RZ, R114 ;  /* 0x00000072ff72723e */ /* 0x000fe400000010ff */
[C---:B------:R-:W-:Y:S02]  /*94c0*/  ISETP.GT.AND P5, PT, R0.reuse, RZ, P0 ;  /* 0x000000ff0000720c */ /* 0x040fe400007a4270 */
[----:B------:R-:W-:Y:S01]  /*94d0*/  F2FP.BF16.F32.PACK_AB R115, RZ, R115 ;  /* 0x00000073ff73723e */ /* 0x000fe200000010ff */
[----:B------:R-:W-:Y:S01]  /*94e0*/  @P2 STG.E.U16 desc[UR36][R6.64+0x160], R114 ;  /* 0x0001607206002986 */ /* 0x000fe2000c101524 */
[----:B------:R-:W-:Y:S02]  /*94f0*/  F2FP.BF16.F32.PACK_AB R116, RZ, R116 ;  /* 0x00000074ff74723e */ /* 0x000fe400000010ff */
        /* <DEDUP_REMOVED lines=65> */
[----:B------:R-:W-:Y:S02]  /*9910*/  ISETP.GT.AND P5, PT, R0, RZ, P0 ;  /* 0x000000ff0000720c */ /* 0x000fe400007a4270 */
[----:B------:R-:W-:Y:S02]  /*9920*/  F2FP.BF16.F32.PACK_AB R134, RZ, R134 ;  /* 0x00000086ff86723e */ /* 0x000fe400000010ff */
[----:B------:R-:W-:Y:S02]  /*9930*/  F2FP.BF16.F32.PACK_AB R135, RZ, R135 ;  /* 0x00000087ff87723e */ /* 0x000fe400000010ff */
[----:B------:R-:W-:Y:S01]  /*9940*/  F2FP.BF16.F32.PACK_AB R136, RZ, R136 ;  /* 0x00000088ff88723e */ /* 0x000fe200000010ff */
[----:B------:R-:W-:Y:S01]  /*9950*/  @P2 STG.E.U16 desc[UR36][R6.64+0x1b0], R134 ;  /* 0x0001b08606002986 */ /* 0x000fe2000c101524 */
[----:B------:R-:W-:-:S02]  /*9960*/  F2FP.BF16.F32.PACK_AB R137, RZ, R137 ;  /* 0x00000089ff89723e */ /* 0x000fc400000010ff */
[C---:B------:R-:W-:Y:S01]  /*9970*/  ISETP.GT.AND P1, PT, R0.reuse, 0x8, P1 ;  /* 0x000000080000780c */ /* 0x040fe20000f24270 */
[----:B------:R-:W-:Y:S01]  /*9980*/  @P3 STG.E.U16 desc[UR36][R6.64+0x1b2], R135 ;  /* 0x0001b28706003986 */ /* 0x000fe2000c101524 */
[C---:B------:R-:W-:Y:S02]  /*9990*/  ISETP.GT.AND P2, PT, R0.reuse, 0x8, P0 ;  /* 0x000000080000780c */ /* 0x040fe40000744270 */
[C---:B------:R-:W-:Y:S01]  /*99a0*/  ISETP.GT.AND P0, PT, R3.reuse, 0xe9, PT ;  /* 0x000000e90300780c */ /* 0x040fe20003f04270 */
[----:B------:R-:W-:Y:S01]  /*99b0*/  @P4 STG.E.U16 desc[UR36][R4.64+0x1c0], R136 ;  /* 0x0001c08804004986 */ /* 0x000fe2000c101524 */
[----:B------:R-:W-:Y:S02]  /*99c0*/  ISETP.GT.AND P4, PT, R3, 0xe8, PT ;  /* 0x000000e80300780c */ /* 0x000fe40003f84270 */
[----:B------:R-:W-:Y:S01]  /*99d0*/  F2FP.BF16.F32.PACK_AB R138, RZ, R138 ;  /* 0x0000008aff8a723e */ /* 0x000fe200000010ff */
[----:B------:R-:W-:Y:S01]  /*99e0*/  @P5 STG.E.U16 desc[UR36][R4.64+0x1c2], R137 ;  /* 0x0001c28904005986 */ /* 0x000fe2000c101524 */
[----:B------:R-:W-:-:S02]  /*99f0*/  ISETP.GT.AND P5, PT, R0, RZ, P4 ;  /* 0x000000ff0000720c */ /* 0x000fc400027a4270 */
[----:B------:R-:W-:Y:S01]  /*9a00*/  F2FP.BF16.F32.PACK_AB R139, RZ, R139 ;  /* 0x0000008bff8b723e */ /* 0x000fe200000010ff */
[----:B------:R-:W-:Y:S01]  /*9a10*/  @P1 STG.E.U16 desc[UR36][R6.64+0x1c0], R138 ;  /* 0x0001c08a06001986 */ /* 0x000fe2000c101524 */
[----:B------:R-:W-:Y:S02]  /*9a20*/  F2FP.BF16.F32.PACK_AB R140, RZ, R140 ;  /* 0x0000008cff8c723e */ /* 0x000fe400000010ff */
[C---:B------:R-:W-:Y:S01]  /*9a30*/  ISETP.GT.AND P3, PT, R0.reuse, RZ, P0 ;  /* 0x000000ff0000720c */ /* 0x040fe20000764270 */
[----:B------:R-:W-:Y:S01]  /*9a40*/  @P2 STG.E.U16 desc[UR36][R6.64+0x1c2], R139 ;  /* 0x0001c28b06002986 */ /* 0x000fe2000c101524 */
[C---:B------:R-:W-:Y:S02]  /*9a50*/  ISETP.GT.AND P4, PT, R0.reuse, 0x8, P4 ;  /* 0x000000080000780c */ /* 0x040fe40002784270 */
[----:B------:R-:W-:Y:S02]  /*9a60*/  F2FP.BF16.F32.PACK_AB R141, RZ, R141 ;  /* 0x0000008dff8d723e */ /* 0x000fe400000010ff */
[----:B------:R-:W-:Y:S01]  /*9a70*/  F2FP.BF16.F32.PACK_AB R142, RZ, R142 ;  /* 0x0000008eff8e723e */ /* 0x000fe200000010ff */
[----:B------:R-:W-:Y:S01]  /*9a80*/  @P5 STG.E.U16 desc[UR36][R4.64+0x1d0], R140 ;  /* 0x0001d08c04005986 */ /* 0x000fe2000c101524 */
[----:B------:R-:W-:-:S02]  /*9a90*/  ISETP.GT.AND P5, PT, R0, 0x8, P0 ;  /* 0x000000080000780c */ /* 0x000fc400007a4270 */
[----:B------:R-:W-:Y:S02]  /*9aa0*/  F2FP.BF16.F32.PACK_AB R143, RZ, R143 ;  /* 0x0000008fff8f723e */ /* 0x000fe400000010ff */
[C---:B------:R-:W-:Y:S01]  /*9ab0*/  ISETP.GT.AND P0, PT, R3.reuse, 0xf1, PT ;  /* 0x000000f10300780c */ /* 0x040fe20003f04270 */
[----:B------:R-:W-:Y:S01]  /*9ac0*/  @P3 STG.E.U16 desc[UR36][R4.64+0x1d2], R141 ;  /* 0x0001d28d04003986 */ /* 0x000fe2000c101524 */
[----:B------:R-:W-:Y:S02]  /*9ad0*/  ISETP.GT.AND P3, PT, R3, 0xf0, PT ;  /* 0x000000f00300780c */ /* 0x000fe40003f64270 */
[----:B------:R-:W-:Y:S01]  /*9ae0*/  F2FP.BF16.F32.PACK_AB R144, RZ, R144 ;  /* 0x00000090ff90723e */ /* 0x000fe200000010ff */
[----:B------:R-:W-:Y:S01]  /*9af0*/  @P4 STG.E.U16 desc[UR36][R6.64+0x1d0], R142 ;  /* 0x0001d08e06004986 */ /* 0x000fe2000c101524 */
[C---:B------:R-:W-:Y:S02]  /*9b00*/  ISETP.GT.AND P4, PT, R0.reuse, RZ, P3 ;  /* 0x000000ff0000720c */ /* 0x040fe40001f84270 */
[----:B------:R-:W-:Y:S01]  /*9b10*/  F2FP.BF16.F32.PACK_AB R145, RZ, R145 ;  /* 0x00000091ff91723e */ /* 0x000fe200000010ff */
[----:B------:R-:W-:Y:S01]  /*9b20*/  @P5 STG.E.U16 desc[UR36][R6.64+0x1d2], R143 ;  /* 0x0001d28f06005986 */ /* 0x000fe2000c101524 */
[----:B------:R-:W-:-:S02]  /*9b30*/  ISETP.GT.AND P5, PT, R0, RZ, P0 ;  /* 0x000000ff0000720c */ /* 0x000fc400007a4270 */
[C---:B------:R-:W-:Y:S02]  /*9b40*/  ISETP.GT.AND P2, PT, R3.reuse, 0xf8, PT ;  /* 0x000000f80300780c */ /* 0x040fe40003f44270 */
[----:B------:R-:W-:Y:S02]  /*9b50*/  ISETP.GT.AND P1, PT, R3, 0xf9, PT ;  /* 0x000000f90300780c */ /* 0x000fe40003f24270 */
[C---:B------:R-:W-:Y:S02]  /*9b60*/  ISETP.GT.AND P3, PT, R0.reuse, 0x8, P3 ;  /* 0x000000080000780c */ /* 0x040fe40001f64270 */
[C---:B------:R-:W-:Y:S01]  /*9b70*/  ISETP.GT.AND P0, PT, R0.reuse, 0x8, P0 ;  /* 0x000000080000780c */ /* 0x040fe20000704270 */
[----:B------:R-:W-:Y:S01]  /*9b80*/  @P4 STG.E.U16 desc[UR36][R4.64+0x1e0], R144 ;  /* 0x0001e09004004986 */ /* 0x000fe2000c101524 */
[C---:B------:R-:W-:Y:S02]  /*9b90*/  ISETP.GT.AND P4, PT, R0.reuse, RZ, P1 ;  /* 0x000000ff0000720c */ /* 0x040fe40000f84270 */
[----:B------:R-:W-:Y:S01]  /*9ba0*/  F2FP.BF16.F32.PACK_AB R146, RZ, R146 ;  /* 0x00000092ff92723e */ /* 0x000fe200000010ff */
[----:B------:R-:W-:Y:S01]  /*9bb0*/  @P5 STG.E.U16 desc[UR36][R4.64+0x1e2], R145 ;  /* 0x0001e29104005986 */ /* 0x000fe2000c101524 */
[----:B------:R-:W-:-:S02]  /*9bc0*/  ISETP.GT.AND P5, PT, R0, RZ, P2 ;  /* 0x000000ff0000720c */ /* 0x000fc400017a4270 */
[C---:B------:R-:W-:Y:S02]  /*9bd0*/  ISETP.GT.AND P2, PT, R0.reuse, 0x8, P2 ;  /* 0x000000080000780c */ /* 0x040fe40001744270 */
[----:B------:R-:W-:Y:S01]  /*9be0*/  F2FP.BF16.F32.PACK_AB R147, RZ, R147 ;  /* 0x00000093ff93723e */ /* 0x000fe200000010ff */
[----:B------:R-:W-:Y:S01]  /*9bf0*/  @P3 STG.E.U16 desc[UR36][R6.64+0x1e0], R146 ;  /* 0x0001e09206003986 */ /* 0x000fe2000c101524 */
[----:B------:R-:W-:Y:S02]  /*9c00*/  ISETP.GT.AND P1, PT, R0, 0x8, P1 ;  /* 0x000000080000780c */ /* 0x000fe40000f24270 */
[----:B------:R-:W-:Y:S01]  /*9c10*/  F2FP.BF16.F32.PACK_AB R148, RZ, R148 ;  /* 0x00000094ff94723e */ /* 0x000fe200000010ff */
[----:B------:R-:W-:Y:S01]  /*9c20*/  @P0 STG.E.U16 desc[UR36][R6.64+0x1e2], R147 ;  /* 0x0001e29306000986 */ /* 0x000fe2000c101524 */
[----:B------:R-:W-:Y:S02]  /*9c30*/  F2FP.BF16.F32.PACK_AB R149, RZ, R149 ;  /* 0x00000095ff95723e */ /* 0x000fe400000010ff */
[----:B------:R-:W-:Y:S01]  /*9c40*/  F2FP.BF16.F32.PACK_AB R150, RZ, R150 ;  /* 0x00000096ff96723e */ /* 0x000fe200000010ff */
[----:B------:R-:W-:Y:S01]  /*9c50*/  @P5 STG.E.U16 desc[UR36][R4.64+0x1f0], R148 ;  /* 0x0001f09404005986 */ /* 0x000fe2000c101524 */
[----:B------:R-:W-:-:S03]  /*9c60*/  F2FP.BF16.F32.PACK_AB R151, RZ, R151 ;  /* 0x00000097ff97723e */ /* 0x000fc600000010ff */
[----:B------:R0:W-:Y:S02]  /*9c70*/  @P4 STG.E.U16 desc[UR36][R4.64+0x1f2], R149 ;  /* 0x0001f29504004986 */ /* 0x0001e4000c101524 */
[----:B0-----:R-:W-:Y:S02]  /*9c80*/  @P2 IMAD.MOV.U32 R4, RZ, RZ, R6 ;  /* 0x000000ffff042224 */ /* 0x001fe400078e0006 */
[----:B------:R-:W-:-:S05]  /*9c90*/  @P2 IMAD.MOV.U32 R5, RZ, RZ, R7 ;  /* 0x000000ffff052224 */ /* 0x000fca00078e0007 */
[----:B------:R0:W-:Y:S04]  /*9ca0*/  @P2 STG.E.U16 desc[UR36][R4.64+0x1f0], R150 ;  /* 0x0001f09604002986 */ /* 0x0001e8000c101524 */
[----:B------:R0:W-:Y:S02]  /*9cb0*/  @P1 STG.E.U16 desc[UR36][R6.64+0x1f2], R151 ;  /* 0x0001f29706001986 */ /* 0x0001e4000c101524 */
.L_x_282:
[----:B------:R-:W-:Y:S05]  /*9cc0*/  BSYNC B0 ;  /* 0x0000000000007941 */ /* 0x000fea0003800000 */
.L_x_28:
[----:B------:R-:W-:Y:S01]  /*9cd0*/  ULDC UR4, c[0x0][0xc] ;  /* 0x0000030000047ab9 */ /* 0x000fe20000000800 */
[----:B------:R-:W-:Y:S01]  /*9ce0*/  ULDC UR5, c[0x0][0x10] ;  /* 0x0000040000057ab9 */ /* 0x000fe20000000800 */
[----:B0-----:R-:W0:Y:S01]  /*9cf0*/  LDC R3, c[0x0][0x14] ;  /* 0x00000500ff037b82 */ /* 0x001e220000000800 */
[----:B------:R-:W-:Y:S01]  /*9d00*/  UIMAD.WIDE.U32 UR4, UR4, UR5, URZ ;  /* 0x00000005040472a5 */ /* 0x000fe2000f8e003f */
[----:B------:R-:W-:Y:S01]  /*9d10*/  PRMT R0, RZ, 0x7610, R0 ;  /* 0x00007610ff007816 */ /* 0x000fe20000000000 */
[----:B----45:R-:W-:Y:S02]  /*9d20*/  IMAD.MOV.U32 R152, RZ, RZ, -0x1 ;  /* 0xffffffffff987424 */ /* 0x030fe400078e00ff */
[----:B------:R-:W-:Y:S02]  /*9d30*/  IMAD.MOV.U32 R23, RZ, RZ, -0x1 ;  /* 0xffffffffff177424 */ /* 0x000fe400078e00ff */
[----:B0-----:R-:W-:-:S04]  /*9d40*/  IMAD.WIDE.U32 R16, R3, UR4, R16 ;  /* 0x0000000403107c25 */ /* 0x001fc8000f8e0010 */
[----:B------:R-:W-:Y:S01]  /*9d50*/  IMAD R3, R3, UR5, RZ ;  /* 0x0000000503037c24 */ /* 0x000fe2000f8e02ff */
[----:B------:R-:W-:Y:S02]  /*9d60*/  ULDC.64 UR4, c[0x0][0x650] ;  /* 0x0001940000047ab9 */ /* 0x000fe40000000a00 */
[----:B------:R-:W-:Y:S01]  /*9d70*/  ISETP.GE.U32.AND P0, PT, R16, UR4, PT ;  /* 0x0000000410007c0c */ /* 0x000fe2000bf06070 */
[----:B------:R-:W-:-:S05]  /*9d80*/  IMAD.IADD R17, R17, 0x1, R3 ;  /* 0x0000000111117824 */ /* 0x000fca00078e0203 */
[----:B------:R-:W-:-:S13]  /*9d90*/  ISETP.GE.U32.AND.EX P0, PT, R17, UR5, PT, P0 ;  /* 0x0000000511007c0c */ /* 0x000fda000bf06100 */
[----:B------:R-:W-:Y:S05]  /*9da0*/  @P0 BRA `(.L_x_283) ;  /* 0x0000000400640947 */ /* 0x000fea0003800000 */
[----:B------:R-:W0:Y:S01]  /*9db0*/  S2R R12, SR_CTAID.X ;  /* 0x00000000000c7919 */ /* 0x000e220000002500 */
[----:B------:R-:W4:Y:S01]  /*9dc0*/  LDC.64 R10, c[0x0][0x628] ;  /* 0x00018a00ff0a7b82 */ /* 0x000f220000000a00 */
[----:B------:R-:W-:Y:S01]  /*9dd0*/  ULDC UR4, c[0x0][0x150] ;  /* 0x0000540000047ab9 */ /* 0x000fe20000000800 */
[----:B-123--:R-:W-:Y:S01]  /*9de0*/  IMAD.MOV.U32 R8, RZ, RZ, R16 ;  /* 0x000000ffff087224 */ /* 0x00efe200078e0010 */
[----:B------:R-:W1:Y:S01]  /*9df0*/  S2R R24, SR_CTAID.Y ;  /* 0x0000000000187919 */ /* 0x000e620000002600 */
[----:B------:R-:W-:-:S04]  /*9e00*/  IMAD.MOV.U32 R9, RZ, RZ, R17 ;  /* 0x000000ffff097224 */ /* 0x000fc800078e0011 */
[----:B------:R-:W2:Y:S08]  /*9e10*/  LDC R21, c[0x0][0x144] ;  /* 0x00005100ff157b82 */ /* 0x000eb00000000800 */
[----:B------:R-:W3:Y:S08]  /*9e20*/  LDC R0, c[0x0][0x630] ;  /* 0x00018c00ff007b82 */ /* 0x000ef00000000800 */
[----:B------:R-:W1:Y:S01]  /*9e30*/  LDC.64 R14, c[0x0][0x620] ;  /* 0x00018800ff0e7b82 */ /* 0x000e620000000a00 */
[----:B----4-:R-:W-:-:S04]  /*9e40*/  ISETP.NE.U32.AND P0, PT, R10, RZ, PT ;  /* 0x000000ff0a00720c */ /* 0x010fc80003f05070 */
[----:B------:R-:W-:Y:S02]  /*9e50*/  ISETP.NE.AND.EX P0, PT, R11, RZ, PT, P0 ;  /* 0x000000ff0b00720c */ /* 0x000fe40003f05300 */
[----:B0-----:R-:W-:-:S05]  /*9e60*/  I2FP.F32.U32 R3, R12 ;  /* 0x0000000c00037245 */ /* 0x001fca0000201000 */
[----:B------:R-:W-:-:S04]  /*9e70*/  FMUL R3, R3, UR4 ;  /* 0x0000000403037c20 */ /* 0x000fc80008400000 */
[----:B------:R0:W4:Y:S02]  /*9e80*/  F2I.U32.TRUNC.NTZ R20, R3 ;  /* 0x0000000300147305 */ /* 0x000124000020f000 */
[----:B--23--:R-:W-:Y:S05]  /*9e90*/  @!P0 BRA `(.L_x_284) ;  /* 0x0000000000288947 */ /* 0x00cfea0003800000 */
[----:B0-----:R-:W0:Y:S02]  /*9ea0*/  LDC R3, c[0x0][0x634] ;  /* 0x00018d00ff037b82 */ /* 0x001e240000000800 */
        /* <DEDUP_REMOVED lines=9> */
.L_x_284:
[----:B------:R-:W2:Y:S01]  /*9f40*/  LDC.64 R30, c[0x0][0x640] ;  /* 0x00019000ff1e7b82 */ /* 0x000ea20000000a00 */
[-CC-:B------:R-:W-:Y:S01]  /*9f50*/  SHF.R.U64 R23, R8, R0.reuse, R9.reuse ;  /* 0x0000000008177219 */ /* 0x180fe20000001209 */
[----:B----4-:R-:W-:Y:S01]  /*9f60*/  IMAD.MOV R20, RZ, RZ, -R20 ;  /* 0x000000ffff147224 */ /* 0x010fe200078e0a14 */
[----:B------:R-:W-:Y:S01]  /*9f70*/  SHF.R.U32.HI R0, RZ, R0, R9 ;  /* 0x00000000ff007219 */ /* 0x000fe20000011609 */
[----:B------:R-:W-:Y:S01]  /*9f80*/  ULDC UR4, c[0x0][0x154] ;  /* 0x0000550000047ab9 */ /* 0x000fe20000000800 */
[----:B0-----:R-:W-:Y:S01]  /*9f90*/  IADD3 R3, P0, RZ, -R23, RZ ;  /* 0x80000017ff037210 */ /* 0x001fe20007f1e0ff */
[----:B------:R-:W-:Y:S02]  /*9fa0*/  IMAD R26, R21, R20, R12 ;  /* 0x00000014151a7224 */ /* 0x000fe400078e020c */
[----:B------:R-:W0:Y:S01]  /*9fb0*/  LDC R6, c[0x0][0x618] ;  /* 0x00018600ff067b82 */ /* 0x000e220000000800 */
[----:B------:R-:W-:Y:S02]  /*9fc0*/  IMAD.MOV.U32 R7, RZ, RZ, 0x1 ;  /* 0x00000001ff077424 */ /* 0x000fe400078e00ff */
[----:B------:R-:W-:-:S04]  /*9fd0*/  IMAD.X R5, RZ, RZ, ~R0, P0 ;  /* 0x000000ffff057224 */ /* 0x000fc800000e0e00 */
[-C--:B-1----:R-:W-:Y:S01]  /*9fe0*/  IMAD R0, R5, R14.reuse, RZ ;  /* 0x0000000e05007224 */ /* 0x082fe200078e02ff */
[----:B------:R-:W1:Y:S01]  /*9ff0*/  LDC R8, c[0x0][0x608] ;  /* 0x00018200ff087b82 */ /* 0x000e620000000800 */
[----:B------:R-:W-:-:S04]  /*a000*/  IMAD.WIDE.U32 R4, R3, R14, R16 ;  /* 0x0000000e03047225 */ /* 0x000fc800078e0010 */
[----:B------:R-:W-:Y:S01]  /*a010*/  IMAD R3, R3, R15, R0 ;  /* 0x0000000f03037224 */ /* 0x000fe200078e0200 */
[----:B------:R-:W-:Y:S02]  /*a020*/  I2FP.F32.U32 R0, R24 ;  /* 0x0000001800007245 */ /* 0x000fe40000201000 */
[----:B------:R-:W3:Y:S01]  /*a030*/  LDC R28, c[0x0][0x658] ;  /* 0x00019600ff1c7b82 */ /* 0x000ee20000000800 */
[----:B------:R-:W-:Y:S01]  /*a040*/  IMAD.IADD R3, R5, 0x1, R3 ;  /* 0x0000000105037824 */ /* 0x000fe200078e0203 */
[----:B--2---:R-:W-:Y:S01]  /*a050*/  ISETP.NE.U32.AND P0, PT, R30, RZ, PT ;  /* 0x000000ff1e00720c */ /* 0x004fe20003f05070 */
[----:B------:R-:W-:Y:S01]  /*a060*/  FMUL R0, R0, UR4 ;  /* 0x0000000400007c20 */ /* 0x000fe20008400000 */
[----:B------:R-:W-:Y:S02]  /*a070*/  IMAD.MOV.U32 R5, RZ, RZ, -0x1 ;  /* 0xffffffffff057424 */ /* 0x000fe400078e00ff */
[----:B------:R-:W-:Y:S01]  /*a080*/  ISETP.NE.AND.EX P0, PT, R31, RZ, PT, P0 ;  /* 0x000000ff1f00720c */ /* 0x000fe20003f05300 */
[----:B------:R2:W4:Y:S01]  /*a090*/  F2I.U32.TRUNC.NTZ R13, R0 ;  /* 0x00000000000d7305 */ /* 0x000522000020f000 */
[----:B------:R-:W2:Y:S01]  /*a0a0*/  LDC R15, c[0x0][0x148] ;  /* 0x00005200ff0f7b82 */ /* 0x000ea20000000800 */
[----:B0-----:R-:W-:-:S02]  /*a0b0*/  SHF.R.U64 R12, R4, R6, R3 ;  /* 0x00000006040c7219 */ /* 0x001fc40000001203 */
[----:B------:R-:W-:-:S05]  /*a0c0*/  SHF.R.U32.HI R3, RZ, R6, R3 ;  /* 0x00000006ff037219 */ /* 0x000fca0000011603 */
[----:B------:R-:W0:Y:S01]  /*a0d0*/  LDC R20, c[0x0][0x600] ;  /* 0x00018000ff147b82 */ /* 0x000e220000000800 */
[-CC-:B-1----:R-:W-:Y:S02]  /*a0e0*/  SHF.R.U64 R10, R12, R8.reuse, R3.reuse ;  /* 0x000000080c0a7219 */ /* 0x182fe40000001203 */
[----:B------:R-:W-:-:S05]  /*a0f0*/  SHF.R.U32.HI R3, RZ, R8, R3 ;  /* 0x00000008ff037219 */ /* 0x000fca0000011603 */
[----:B------:R-:W1:Y:S01]  /*a100*/  LDC R21, c[0x0][0x648] ;  /* 0x00019200ff157b82 */ /* 0x000e620000000800 */
[-C--:B---3--:R-:W-:Y:S02]  /*a110*/  SHF.L.U32 R4, R5, R28.reuse, RZ ;  /* 0x0000001c05047219 */ /* 0x088fe400000006ff */
[-CC-:B------:R-:W-:Y:S02]  /*a120*/  SHF.R.U64 R14, R10, R28.reuse, R3.reuse ;  /* 0x0000001c0a0e7219 */ /* 0x180fe40000001203 */
[----:B------:R-:W-:Y:S02]  /*a130*/  SHF.R.U32.HI R5, RZ, R28, R3 ;  /* 0x0000001cff057219 */ /* 0x000fe40000011603 */
[----:B------:R-:W-:Y:S01]  /*a140*/  LOP3.LUT R153, RZ, R4, RZ, 0x33, !PT ;  /* 0x00000004ff997212 */ /* 0x000fe200078e33ff */
[----:B------:R-:W3:Y:S01]  /*a150*/  LDC R25, c[0x0][0x638] ;  /* 0x00018e00ff197b82 */ /* 0x000ee20000000800 */
[----:B------:R-:W-:Y:S01]  /*a160*/  SHF.L.U32 R28, R7, R28, RZ ;  /* 0x0000001c071c7219 */ /* 0x000fe200000006ff */
[----:B------:R-:W-:-:S06]  /*a170*/  IMAD.MOV.U32 R4, RZ, RZ, R14 ;  /* 0x000000ffff047224 */ /* 0x000fcc00078e000e */
[----:B------:R-:W0:Y:S01]  /*a180*/  LDC R27, c[0x0][0x610] ;  /* 0x00018400ff1b7b82 */ /* 0x000e220000000800 */
[----:B----4-:R-:W-:Y:S05]  /*a190*/  @!P0 BRA `(.L_x_285) ;  /* 0x0000000000288947 */ /* 0x010fea0003800000 */
[----:B------:R-:W4:Y:S02]  /*a1a0*/  LDC R3, c[0x0][0x64c] ;  /* 0x00019300ff037b82 */ /* 0x000f240000000800 */
[----:B----4-:R-:W-:-:S05]  /*a1b0*/  IADD3 R3, P0, R14, R3, RZ ;  /* 0x000000030e037210 */ /* 0x010fca0007f1e0ff */
        /* <DEDUP_REMOVED lines=8> */
.L_x_285:
[----:B------:R-:W-:Y:S01]  /*a240*/  ISETP.NE.AND P0, PT, R2, 0x1, PT ;  /* 0x000000010200780c */ /* 0x000fe20003f05270 */
[----:B------:R-:W-:Y:S01]  /*a250*/  IMAD.MOV R13, RZ, RZ, -R13 ;  /* 0x000000ffff0d7224 */ /* 0x000fe200078e0a0d */
[----:B-12---:R-:W-:Y:S01]  /*a260*/  SHF.R.U64 R0, R4, R21, R5 ;  /* 0x0000001504007219 */ /* 0x006fe20000001205 */
[----:B0-----:R-:W-:Y:S01]  /*a270*/  VIADD R5, R20, 0xffffffff ;  /* 0xffffffff14057836 */ /* 0x001fe20000000000 */
[----:B------:R-:W-:-:S03]  /*a280*/  LOP3.LUT R153, R10, R153, RZ, 0xc0, !PT ;  /* 0x000000990a997212 */ /* 0x000fc600078ec0ff */
[----:B------:R-:W-:Y:S01]  /*a290*/  IMAD.MOV R3, RZ, RZ, -R0 ;  /* 0x000000ffff037224 */ /* 0x000fe200078e0a00 */
[----:B------:R-:W-:Y:S01]  /*a2a0*/  LOP3.LUT R5, R12, R5, RZ, 0xc0, !PT ;  /* 0x000000050c057212 */ /* 0x000fe200078ec0ff */
[----:B------:R-:W-:Y:S02]  /*a2b0*/  IMAD R153, R28, R0, R153 ;  /* 0x000000001c997224 */ /* 0x000fe400078e0299 */
[----:B---3--:R-:W-:Y:S02]  /*a2c0*/  IMAD R0, R3, R25, R14 ;  /* 0x0000001903007224 */ /* 0x008fe400078e020e */
[----:B------:R-:W-:Y:S02]  /*a2d0*/  @P0 IMAD R26, R15, R13, R24 ;  /* 0x0000000d0f1a0224 */ /* 0x000fe400078e0218 */
[----:B------:R-:W-:Y:S02]  /*a2e0*/  IMAD R4, R0, R20, R5 ;  /* 0x0000001400047224 */ /* 0x000fe400078e0205 */
[----:B------:R-:W-:-:S02]  /*a2f0*/  IMAD R153, R153, R27, R26 ;  /* 0x0000001b99997224 */ /* 0x000fc400078e021a */
[----:B------:R-:W-:-:S03]  /*a300*/  IMAD.MOV.U32 R3, RZ, RZ, 0x1 ;  /* 0x00000001ff037424 */ /* 0x000fc600078e00ff */
[----:B------:R-:W-:Y:S02]  /*a310*/  SEL R152, R4, R153, !P0 ;  /* 0x0000009904987207 */ /* 0x000fe40004000000 */
[----:B------:R-:W-:Y:S02]  /*a320*/  PRMT R0, R3, 0x7610, R0 ;  /* 0x0000761003007816 */ /* 0x000fe40000000000 */
[----:B------:R-:W-:-:S07]  /*a330*/  SEL R153, R153, R4, !P0 ;  /* 0x0000000499997207 */ /* 0x000fce0004000000 */
.L_x_283:
[----:B------:R-:W-:-:S13]  /*a340*/  LOP3.LUT P0, RZ, R0, 0xff, RZ, 0xc0, !PT ;  /* 0x000000ff00ff7812 */ /* 0x000fda000780c0ff */
[----:B------:R-:W-:Y:S05]  /*a350*/  @P0 BRA `(.L_x_286) ;  /* 0xffffff6800f40947 */ /* 0x000fea000383ffff */
[----:B------:R-:W-:Y:S05]  /*a360*/  EXIT ;  /* 0x000000000000794d */ /* 0x000fea0003800000 */
.L_x_3:
[----:B0-----:R-:W-:Y:S01]  /*a370*/  ULDC.64 UR4, c[0x0][0x650] ;  /* 0x0001940000047ab9 */ /* 0x001fe20000000a00 */
        /* <DEDUP_REMOVED lines=25> */
.L_x_288:
[--C-:B------:R-:W-:Y:S01]  /*a510*/  SHF.R.U64 R12, R10, R14, R11.reuse ;  /* 0x0000000e0a0c7219 */ /* 0x100fe2000000120b */
[----:B------:R-:W0:Y:S01]  /*a520*/  LDC R22, c[0x0][0x618] ;  /* 0x00018600ff167b82 */ /* 0x000e220000000800 */
[----:B------:R-:W-:Y:S01]  /*a530*/  I2FP.F32.U32 R6, R4 ;  /* 0x0000000400067245 */ /* 0x000fe20000201000 */
[----:B------:R-:W-:Y:S01]  /*a540*/  ULDC UR4, c[0x0][0x150] ;  /* 0x0000540000047ab9 */ /* 0x000fe20000000800 */
[----:B------:R-:W-:Y:S02]  /*a550*/  SHF.R.U32.HI R5, RZ, R14, R11 ;  /* 0x0000000eff057219 */ /* 0x000fe4000001160b */
[----:B------:R-:W-:Y:S01]  /*a560*/  IADD3 R9, P0, RZ, -R12, RZ ;  /* 0x8000000cff097210 */ /* 0x000fe20007f1e0ff */
[----:B------:R-:W-:Y:S01]  /*a570*/  FMUL R11, R6, UR4 ;  /* 0x00000004060b7c20 */ /* 0x000fe20008400000 */
[----:B------:R-:W-:Y:S01]  /*a580*/  ULDC UR4, c[0x0][0x154] ;  /* 0x0000550000047ab9 */ /* 0x000fe20000000800 */
[----:B------:R-:W1:Y:S02]  /*a590*/  LDC.64 R24, c[0x0][0x640] ;  /* 0x00019000ff187b82 */ /* 0x000e640000000a00 */
[----:B------:R-:W-:-:S02]  /*a5a0*/  IMAD.X R5, RZ, RZ, ~R5, P0 ;  /* 0x000000ffff057224 */ /* 0x000fc400000e0e05 */
[----:B------:R-:W2:Y:S01]  /*a5b0*/  F2I.U32.TRUNC.NTZ R11, R11 ;  /* 0x0000000b000b7305 */ /* 0x000ea2000020f000 */
[----:B------:R-:W-:-:S03]  /*a5c0*/  IMAD.WIDE.U32 R6, R9, R20, R16 ;  /* 0x0000001409067225 */ /* 0x000fc600078e0010 */
[----:B------:R-:W3:Y:S01]  /*a5d0*/  LDC R13, c[0x0][0x144] ;  /* 0x00005100ff0d7b82 */ /* 0x000ee20000000800 */
[----:B------:R-:W-:-:S04]  /*a5e0*/  IMAD R8, R5, R20, RZ ;  /* 0x0000001405087224 */ /* 0x000fc800078e02ff */
[----:B------:R-:W-:Y:S02]  /*a5f0*/  IMAD R5, R9, R21, R8 ;  /* 0x0000001509057224 */ /* 0x000fe400078e0208 */
[----:B------:R-:W-:Y:S01]  /*a600*/  IMAD.MOV.U32 R8, RZ, RZ, -0x1 ;  /* 0xffffffffff087424 */ /* 0x000fe200078e00ff */
[----:B------:R-:W4:Y:S01]  /*a610*/  LDC R14, c[0x0][0x608] ;  /* 0x00018200ff0e7b82 */ /* 0x000f220000000800 */
[----:B------:R-:W-:Y:S01]  /*a620*/  IMAD.IADD R5, R7, 0x1, R5 ;  /* 0x0000000107057824 */ /* 0x000fe200078e0205 */
[----:B------:R-:W-:-:S04]  /*a630*/  I2FP.F32.U32 R7, R3 ;  /* 0x0000000300077245 */ /* 0x000fc80000201000 */
[-C--:B0-----:R-:W-:Y:S01]  /*a640*/  SHF.R.U64 R10, R6, R22.reuse, R5 ;  /* 0x00000016060a7219 */ /* 0x081fe20000001205 */
[----:B--2---:R-:W-:Y:S01]  /*a650*/  IMAD.MOV R6, RZ, RZ, -R11 ;  /* 0x000000ffff067224 */ /* 0x004fe200078e0a0b */
[----:B------:R-:W0:Y:S01]  /*a660*/  LDC R9, c[0x0][0x658] ;  /* 0x00019600ff097b82 */ /* 0x000e220000000800 */
[----:B-1----:R-:W-:Y:S01]  /*a670*/  ISETP.NE.U32.AND P0, PT, R24, RZ, PT ;  /* 0x000000ff1800720c */ /* 0x002fe20003f05070 */
[----:B------:R-:W-:Y:S01]  /*a680*/  FMUL R7, R7, UR4 ;  /* 0x0000000407077c20 */ /* 0x000fe20008400000 */
[----:B------:R-:W-:Y:S02]  /*a690*/  SHF.R.U32.HI R5, RZ, R22, R5 ;  /* 0x00000016ff057219 */ /* 0x000fe40000011605 */
[----:B------:R-:W-:-:S03]  /*a6a0*/  ISETP.NE.AND.EX P0, PT, R25, RZ, PT, P0 ;  /* 0x000000ff1900720c */ /* 0x000fc60003f05300 */
[----:B------:R-:W1:Y:S01]  /*a6b0*/  LDC R20, c[0x0][0x148] ;  /* 0x00005200ff147b82 */ /* 0x000e620000000800 */
[----:B---3--:R-:W-:Y:S02]  /*a6c0*/  IMAD R23, R13, R6, R4 ;  /* 0x000000060d177224 */ /* 0x008fe400078e0204 */
[----:B------:R-:W-:-:S05]  /*a6d0*/  IMAD.MOV.U32 R6, RZ, RZ, 0x1 ;  /* 0x00000001ff067424 */ /* 0x000fca00078e00ff */
[----:B------:R-:W2:Y:S01]  /*a6e0*/  LDC R21, c[0x0][0x600] ;  /* 0x00018000ff157b82 */ /* 0x000ea20000000800 */
[-CC-:B----4-:R-:W-:Y:S02]  /*a6f0*/  SHF.R.U64 R13, R10, R14.reuse, R5.reuse ;  /* 0x0000000e0a0d7219 */ /* 0x190fe40000001205 */
[----:B------:R-:W-:Y:S02]  /*a700*/  SHF.R.U32.HI R4, RZ, R14, R5 ;  /* 0x0000000eff047219 */ /* 0x000fe40000011605 */
[----:B------:R3:W4:Y:S03]  /*a710*/  F2I.U32.TRUNC.NTZ R14, R7 ;  /* 0x00000007000e7305 */ /* 0x000726000020f000 */
[----:B------:R-:W1:Y:S01]  /*a720*/  LDC R26, c[0x0][0x648] ;  /* 0x00019200ff1a7b82 */ /* 0x000e620000000800 */
[-C--:B0-----:R-:W-:Y:S02]  /*a730*/  SHF.R.U64 R15, R13, R9.reuse, R4 ;  /* 0x000000090d0f7219 */ /* 0x081fe40000001204 */
[----:B------:R-:W-:-:S02]  /*a740*/  SHF.L.U32 R8, R8, R9, RZ ;  /* 0x0000000908087219 */ /* 0x000fc400000006ff */
[-C--:B------:R-:W-:Y:S01]  /*a750*/  SHF.R.U32.HI R5, RZ, R9.reuse, R4 ;  /* 0x00000009ff057219 */ /* 0x080fe20000011604 */
[----:B------:R-:W-:Y:S01]  /*a760*/  IMAD.MOV.U32 R4, RZ, RZ, R15 ;  /* 0x000000ffff047224 */ /* 0x000fe200078e000f */
[----:B------:R-:W-:Y:S01]  /*a770*/  SHF.L.U32 R22, R6, R9, RZ ;  /* 0x0000000906167219 */ /* 0x000fe200000006ff */
[----:B------:R-:W0:Y:S01]  /*a780*/  LDC R27, c[0x0][0x638] ;  /* 0x00018e00ff1b7b82 */ /* 0x000e220000000800 */
[----:B------:R-:W-:-:S07]  /*a790*/  LOP3.LUT R28, RZ, R8, RZ, 0x33, !PT ;  /* 0x00000008ff1c7212 */ /* 0x000fce00078e33ff */
        /* <DEDUP_REMOVED lines=12> */
.L_x_289:
[----:B------:R-:W-:Y:S01]  /*a860*/  ISETP.NE.AND P0, PT, R2, 0x1, PT ;  /* 0x000000010200780c */ /* 0x000fe20003f05270 */
[----:B--2---:R-:W-:Y:S01]  /*a870*/  VIADD R7, R21, 0xffffffff ;  /* 0xffffffff15077836 */ /* 0x004fe20000000000 */
[----:B-1----:R-:W-:Y:S01]  /*a880*/  SHF.R.U64 R5, R4, R26, R5 ;  /* 0x0000001a04057219 */ /* 0x002fe20000001205 */
[----:B------:R-:W-:Y:S01]  /*a890*/  IMAD.MOV R14, RZ, RZ, -R14 ;  /* 0x000000ffff0e7224 */ /* 0x000fe200078e0a0e */
[----:B------:R-:W-:Y:S01]  /*a8a0*/  LOP3.LUT R4, R13, R28, RZ, 0xc0, !PT ;  /* 0x0000001c0d047212 */ /* 0x000fe200078ec0ff */
[----:B------:R-:W-:Y:S01]  /*a8b0*/  IMAD.MOV.U32 R8, RZ, RZ, R12 ;  /* 0x000000ffff087224 */ /* 0x000fe200078e000c */
[----:B------:R-:W-:Y:S01]  /*a8c0*/  LOP3.LUT R10, R10, R7, RZ, 0xc0, !PT ;  /* 0x000000070a0a7212 */ /* 0x000fe200078ec0ff */
[----:B------:R-:W-:Y:S02]  /*a8d0*/  IMAD.MOV R6, RZ, RZ, -R5 ;  /* 0x000000ffff067224 */ /* 0x000fe400078e0a05 */
[----:B------:R-:W-:-:S04]  /*a8e0*/  IMAD R4, R22, R5, R4 ;  /* 0x0000000516047224 */ /* 0x000fc800078e0204 */
[----:B------:R-:W-:Y:S02]  /*a8f0*/  @P0 IMAD R23, R20, R14, R3 ;  /* 0x0000000e14170224 */ /* 0x000fe400078e0203 */
[----:B0-----:R-:W-:Y:S02]  /*a900*/  IMAD R3, R6, R27, R15 ;  /* 0x0000001b06037224 */ /* 0x001fe400078e020f */
[----:B------:R-:W-:Y:S02]  /*a910*/  IMAD R7, R4, R29, R23 ;  /* 0x0000001d04077224 */ /* 0x000fe400078e0217 */
[----:B------:R-:W-:Y:S02]  /*a920*/  IMAD R4, R3, R21, R10 ;  /* 0x0000001503047224 */ /* 0x000fe400078e020a */
[----:B------:R-:W-:-:S03]  /*a930*/  IMAD.MOV.U32 R6, RZ, RZ, 0x1 ;  /* 0x00000001ff067424 */ /* 0x000fc600078e00ff */
[----:B------:R-:W-:Y:S02]  /*a940*/  SEL R9, R4, R7, !P0 ;  /* 0x0000000704097207 */ /* 0x000fe40004000000 */
[----:B------:R-:W-:-:S07]  /*a950*/  SEL R7, R7, R4, !P0 ;  /* 0x0000000407077207 */ /* 0x000fce0004000000 */
.L_x_287:
[----:B------:R-:W-:-:S08]  /*a960*/  NOP ;  /* 0x0000000000007918 */ /* 0x000fd00000000000 */
[----:B------:R-:W0:-:S00]  /*a970*/  USETMAXREG.DEALLOC.CTAPOOL 0x28 ;  /* 0x00000028000079c8 */ /* 0x000e0000080e0500 */
[----:B0-----:R-:W-:-:S13]  /*a980*/  ISETP.NE.AND P0, PT, R0, RZ, PT ;  /* 0x000000ff0000720c */ /* 0x001fda0003f05270 */
[----:B------:R-:W-:Y:S05]  /*a990*/  @P0 EXIT ;  /* 0x000000000000094d */ /* 0x000fea0003800000 */
[----:B------:R-:W-:Y:S01]  /*a9a0*/  LOP3.LUT P0, RZ, R6, 0xff, RZ, 0xc0, !PT ;  /* 0x000000ff06ff7812 */ /* 0x000fe2000780c0ff */
[----:B------:R-:W-:Y:S02]  /*a9b0*/  IMAD.MOV.U32 R3, RZ, RZ, 0x1 ;  /* 0x00000001ff037424 */ /* 0x000fe400078e00ff */
[----:B------:R-:W-:-:S10]  /*a9c0*/  IMAD.MOV.U32 R0, RZ, RZ, RZ ;  /* 0x000000ffff007224 */ /* 0x000fd400078e00ff */
[----:B------:R-:W-:Y:S05]  /*a9d0*/  @!P0 BRA `(.L_x_290) ;  /* 0x0000000c00648947 */ /* 0x000fea0003800000 */
[----:B------:R-:W0:Y:S01]  /*a9e0*/  LDC R0, c[0x0][0x28c] ;  /* 0x0000a300ff007b82 */ /* 0x000e220000000800 */
[----:B------:R-:W-:Y:S01]  /*a9f0*/  ULDC UR5, c[0x0][0x658] ;  /* 0x0001960000057ab9 */ /* 0x000fe20000000800 */
[----:B------:R-:W-:Y:S01]  /*aa00*/  UMOV UR7, 0xffffffff ;  /* 0xffffffff00077882 */ /* 0x000fe20000000000 */
[----:B------:R-:W-:Y:S01]  /*aa10*/  ULDC UR6, c[0x0][0xc] ;  /* 0x0000030000067ab9 */ /* 0x000fe20000000800 */
[----:B------:R-:W-:Y:S01]  /*aa20*/  USHF.L.U32 UR9, UR7, UR5, URZ ;  /* 0x0000000507097299 */ /* 0x000fe2000800063f */
[C---:B------:R-:W-:Y:S01]  /*aa30*/  LOP3.LUT P2, RZ, R18.reuse, 0x7f, RZ, 0xc0, !PT ;  /* 0x0000007f12ff7812 */ /* 0x040fe2000784c0ff */
[----:B------:R-:W-:Y:S01]  /*aa40*/  UMOV UR8, 0x1 ;  /* 0x0000000100087882 */ /* 0x000fe20000000000 */
[----:B------:R-:W-:Y:S01]  /*aa50*/  ULDC UR7, c[0x0][0x10] ;  /* 0x0000040000077ab9 */ /* 0x000fe20000000800 */
[----:B------:R-:W-:Y:S01]  /*aa60*/  LOP3.LUT P0, RZ, R18, 0x1f, RZ, 0xc0, !PT ;  /* 0x0000001f12ff7812 */ /* 0x000fe2000780c0ff */
[----:B------:R-:W-:Y:S01]  /*aa70*/  UIMAD.WIDE.U32 UR6, UR6, UR7, URZ ;  /* 0x00000007060672a5 */ /* 0x000fe2000f8e003f */
[----:B------:R-:W-:Y:S01]  /*aa80*/  BSSY B0, `(.L_x_290) ;  /* 0x00000ce000007945 */ /* 0x000fe20003800000 */
[----:B------:R-:W-:Y:S01]  /*aa90*/  USHF.L.U32 UR5, UR8, UR5, URZ ;  /* 0x0000000508057299 */ /* 0x000fe2000800063f */
[----:B------:R-:W-:Y:S01]  /*aaa0*/  IMAD.MOV.U32 R11, RZ, RZ, 0x1 ;  /* 0x00000001ff0b7424 */ /* 0x000fe200078e00ff */
[----:B------:R-:W-:Y:S01]  /*aab0*/  LOP3.LUT R18, R19, 0x2, RZ, 0xfc, !PT ;  /* 0x0000000213127812 */ /* 0x000fe200078efcff */
[----:B------:R-:W-:Y:S01]  /*aac0*/  ULDC UR8, c[0x0][0x14] ;  /* 0x0000050000087ab9 */ /* 0x000fe20000000800 */
[----:B------:R-:W-:Y:S01]  /*aad0*/  PLOP3.LUT P0, PT, P0, P2, PT, 0x8a, 0x0 ;  /* 0x000000000000781c */ /* 0x000fe20000705172 */
[----:B------:R-:W-:-:S02]  /*aae0*/  UIMAD.WIDE.U32 UR30, UR6, UR8, URZ ;  /* 0x00000008061e72a5 */ /* 0x000fc4000f8e003f */
[----:B------:R-:W-:Y:S01]  /*aaf0*/  UIMAD UR7, UR7, UR8, URZ ;  /* 0x00000008070772a4 */ /* 0x000fe2000f8e023f */
[----:B------:R-:W-:Y:S01]  /*ab00*/  ULDC UR4, c[0x0][0x600] ;  /* 0x0001800000047ab9 */ /* 0x000fe20000000800 */
[----:B------:R-:W-:Y:S02]  /*ab10*/  ULOP3.LUT UR6, URZ, UR9, URZ, 0x33, !UPT ;  /* 0x000000093f067292 */ /* 0x000fe4000f8e333f */
[----:B------:R-:W-:Y:S01]  /*ab20*/  UIADD3 UR4, UR4, -0x1, URZ ;  /* 0xffffffff04047890 */ /* 0x000fe2000fffe03f */
[----:B0-----:R-:W-:Y:S01]  /*ab30*/  VIADD R0, R0, 0x7f ;  /* 0x0000007f00007836 */ /* 0x001fe20000000000 */
[----:B------:R-:W-:Y:S01]  /*ab40*/  UIADD3 UR7, UR31, UR7, URZ ;  /* 0x000000071f077290 */ /* 0x000fe2000fffe03f */
[----:B------:R-:W-:-:S03]  /*ab50*/  ULDC.64 UR38, c[0x0][0x198] ;  /* 0x0000660000267ab9 */ /* 0x000fc60000000a00 */
[----:B------:R-:W-:-:S04]  /*ab60*/  SHF.R.S32.HI R3, RZ, 0x1f, R0 ;  /* 0x0000001fff037819 */ /* 0x000fc80000011400 */
[----:B------:R-:W-:Y:S01]  /*ab70*/  LEA.HI R3, R3, R0, RZ, 0x7 ;  /* 0x0000000003037211 */ /* 0x000fe200078f38ff */
[----:B------:R-:W-:-:S03]  /*ab80*/  IMAD.MOV.U32 R0, RZ, RZ, RZ ;  /* 0x000000ffff007224 */ /* 0x000fc600078e00ff */
[----:B------:R-:W-:Y:S01]  /*ab90*/  SHF.R.S32.HI R13, RZ, 0x7, R3 ;  /* 0x00000007ff0d7819 */ /* 0x000fe20000011403 */
[----:B------:R-:W-:-:S04]  /*aba0*/  IMAD.MOV.U32 R3, RZ, RZ, 0x1 ;  /* 0x00000001ff037424 */ /* 0x000fc800078e00ff */
[----:B------:R-:W-:-:S07]  /*abb0*/  VIADD R10, R13, 0x1 ;  /* 0x000000010d0a7836 */ /* 0x000fce0000000000 */
.L_x_302:
[----:B------:R-:W-:-:S03]  /*abc0*/  UMOV UR8, 0xffffffff ;  /* 0xffffffff00087882 */ /* 0x000fc60000000000 */
[----:B------:R-:W-:Y:S05]  /*abd0*/  BRA.DIV UR8, `(.L_x_291) ;  /* 0x0000000e08d07947 */ /* 0x000fea000b800000 */
[----:B------:R-:W-:-:S13]  /*abe0*/  ELECT P6, URZ, PT ;  /* 0x00000000003f782f */ /* 0x000fda00038c0000 */
.L_x_313:
[----:B------:R-:W0:Y:S01]  /*abf0*/  LDC R4, c[0x0][0x28c] ;  /* 0x0000a300ff047b82 */ /* 0x000e220000000800 */
[----:B------:R-:W-:Y:S01]  /*ac00*/  BSSY B1, `(.L_x_292) ;  /* 0x0000043000017945 */ /* 0x000fe20003800000 */
[----:B0-----:R-:W-:-:S13]  /*ac10*/  ISETP.LT.OR P6, PT, R4, 0x1, !P6 ;  /* 0x000000010400780c */ /* 0x001fda00077c1670 */
[----:B------:R-:W-:Y:S05]  /*ac20*/  @P6 BRA `(.L_x_293) ;  /* 0x0000000400006947 */ /* 0x000fea0003800000 */
[----:B------:R-:W-:Y:S02]  /*ac30*/  IMAD.SHL.U32 R14, R7, 0x80, RZ ;  /* 0x00000080070e7824 */ /* 0x000fe400078e00ff */
[----:B------:R-:W-:Y:S02]  /*ac40*/  IMAD.SHL.U32 R15, R9, 0x100, RZ ;  /* 0x00000100090f7824 */ /* 0x000fe400078e00ff */
[----:B------:R-:W-:Y:S02]  /*ac50*/  IMAD.MOV.U32 R20, RZ, RZ, RZ ;  /* 0x000000ffff147224 */ /* 0x000fe400078e00ff */
[----:B------:R-:W-:Y:S02]  /*ac60*/  IMAD.MOV.U32 R4, RZ, RZ, R10 ;  /* 0x000000ffff047224 */ /* 0x000fe400078e000a */
[----:B------:R-:W-:Y:S02]  /*ac70*/  IMAD.MOV.U32 R5, RZ, RZ, R3 ;  /* 0x000000ffff057224 */ /* 0x000fe400078e0003 */
[----:B------:R-:W-:-:S07]  /*ac80*/  IMAD.MOV.U32 R6, RZ, RZ, R0 ;  /* 0x000000ffff067224 */ /* 0x000fce00078e0000 */
.L_x_297:
[----:B------:R-:W0:Y:S01]  /*ac90*/  S2R R12, SR_CgaCtaId ;  /* 0x00000000000c7919 */ /* 0x000e220000008800 */
[----:B------:R-:W-:Y:S01]  /*aca0*/  MOV R7, 0x400 ;  /* 0x0000040000077802 */ /* 0x000fe20000000f00 */
[----:B------:R-:W1:Y:S03]  /*acb0*/  @!P2 LDC R9, c[0x0][0x500] ;  /* 0x00014000ff09ab82 */ /* 0x000e660000000800 */
[----:B0-----:R-:W-:Y:S02]  /*acc0*/  LEA R21, R12, R7, 0x18 ;  /* 0x000000070c157211 */ /* 0x001fe400078ec0ff */
[----:B------:R-:W-:-:S03]  /*acd0*/  SHF.L.U32 R7, R5, 0x1f, RZ ;  /* 0x0000001f05077819 */ /* 0x000fc600000006ff */
[----:B------:R-:W-:-:S04]  /*ace0*/  IMAD R12, R6, 0x8, R21 ;  /* 0x00000008060c7824 */ /* 0x000fc800078e0215 */
[----:B------:R-:W0:Y:S02]  /*acf0*/  SYNCS.PHASECHK.TRANS64.TRYWAIT P1, [R12+URZ+0x20], R7 ;  /* 0x000020070c0075a7 */ /* 0x000e24000802017f */
[----:B01----:R-:W-:Y:S05]  /*ad00*/  @!P1 BRA `(.L_x_294) ;  /* 0x0000000c00a49947 */ /* 0x003fea0003800000 */
.L_x_314:
[----:B0-----:R-:W-:Y:S01]  /*ad10*/  PRMT R7, R18, 0x9910, RZ ;  /* 0x0000991012077816 */ /* 0x001fe200000000ff */
[----:B------:R0:W-:Y:S03]  /*ad20*/  @!P2 SYNCS.ARRIVE.TRANS64 RZ, [R12+URZ], R9 ;  /* 0x000000090cffa9a7 */ /* 0x0001e6000800003f */
[----:B------:R-:W-:-:S13]  /*ad30*/  ISETP.NE.AND P1, PT, R7, 0x2, PT ;  /* 0x000000020700780c */ /* 0x000fda0003f25270 */
[----:B0-----:R-:W-:Y:S05]  /*ad40*/  @P1 BRA `(.L_x_295) ;  /* 0x0000000000041947 */ /* 0x001fea0003800000 */
[----:B------:R-:W-:Y:S01]  /*ad50*/  BPT.TRAP 0x1 ;  /* 0x000000040000795c */ /* 0x000fe20000300000 */
.L_x_295:
[----:B------:R-:W-:Y:S05]  /*ad60*/  @P0 BRA `(.L_x_296) ;  /* 0x0000000000040947 */ /* 0x000fea0003800000 */
[----:B------:R-:W-:Y:S01]  /*ad70*/  BPT.TRAP 0x1 ;  /* 0x000000040000795c */ /* 0x000fe20000300000 */
.L_x_296:
[--C-:B------:R-:W-:Y:S01]  /*ad80*/  IMAD R7, R6, 0x8000, R21.reuse ;  /* 0x0000800006077824 */ /* 0x100fe200078e0215 */
[----:B------:R-:W-:Y:S01]  /*ad90*/  R2UR UR34, R20 ;  /* 0x00000000142272ca */ /* 0x000fe200000e0000 */
[----:B------:R-:W-:Y:S01]  /*ada0*/  IMAD R21, R6, 0x10000, R21 ;  /* 0x0001000006157824 */ /* 0x000fe200078e0215 */
[----:B------:R-:W-:Y:S01]  /*adb0*/  R2UR UR33, R12 ;  /* 0x000000000c2172ca */ /* 0x000fe200000e0000 */
[----:B------:R-:W-:Y:S01]  /*adc0*/  VIADD R4, R4, 0xffffffff ;  /* 0xffffffff04047836 */ /* 0x000fe20000000000 */
[----:B------:R-:W-:Y:S01]  /*add0*/  R2UR UR24, R7 ;  /* 0x00000000071872ca */ /* 0x000fe200000e0000 */
[----:B------:R-:W-:Y:S01]  /*ade0*/  UIADD3 UR14, UP0, UR38, 0xf0, URZ ;  /* 0x000000f0260e7890 */ /* 0x000fe2000ff1e03f */
[----:B------:R-:W-:Y:S01]  /*adf0*/  R2UR UR8, R21 ;  /* 0x00000000150872ca */ /* 0x000fe200000e0000 */
[----:B------:R-:W-:Y:S01]  /*ae00*/  UIADD3 UR40, UP1, UR38, 0x1f0, URZ ;  /* 0x000001f026287890 */ /* 0x000fe2000ff3e03f */
[----:B------:R-:W-:Y:S01]  /*ae10*/  R2UR UR36, R8 ;  /* 0x00000000082472ca */ /* 0x000fe200000e0000 */
[----:B------:R-:W-:Y:S01]  /*ae20*/  UIADD3.X UR15, URZ, UR39, URZ, UP0, !UPT ;  /* 0x000000273f0f7290 */ /* 0x000fe200087fe43f */
[----:B------:R-:W-:Y:S01]  /*ae30*/  R2UR UR35, R14 ;  /* 0x000000000e2372ca */ /* 0x000fe200000e0000 */
[----:B------:R-:W-:Y:S01]  /*ae40*/  UIADD3.X UR41, URZ, UR39, URZ, UP1, !UPT ;  /* 0x000000273f297290 */ /* 0x000fe20008ffe43f */
[----:B------:R-:W-:Y:S01]  /*ae50*/  R2UR UR19, R15 ;  /* 0x000000000f1372ca */ /* 0x000fe200000e0000 */
[----:B------:R-:W-:Y:S01]  /*ae60*/  UIADD3 UR26, UR34, 0x40, URZ ;  /* 0x00000040221a7890 */ /* 0x000fe2000fffe03f */
[----:B------:R-:W-:Y:S01]  /*ae70*/  ISETP.GT.AND P3, PT, R4, 0x1, PT ;  /* 0x000000010400780c */ /* 0x000fe20003f64270 */
[----:B------:R-:W-:Y:S01]  /*ae80*/  VIADD R6, R6, 0x1 ;  /* 0x0000000106067836 */ /* 0x000fe20000000000 */
[----:B------:R-:W-:Y:S01]  /*ae90*/  UMOV UR22, 0x0 ;  /* 0x0000000000167882 */ /* 0x000fe20000000000 */
[----:B------:R-:W-:Y:S01]  /*aea0*/  UIADD3 UR32, UR24, 0x100, URZ ;  /* 0x0000010018207890 */ /* 0x000fe2000fffe03f */
[----:B------:R-:W-:Y:S01]  /*aeb0*/  VIADD R20, R20, 0x80 ;  /* 0x0000008014147836 */ /* 0x000fe20000000000 */
[----:B------:R-:W-:Y:S01]  /*aec0*/  UIADD3 UR24, UR24, 0x4100, URZ ;  /* 0x0000410018187890 */ /* 0x000fe2000fffe03f */
[----:B------:R-:W-:Y:S01]  /*aed0*/  ISETP.NE.AND P1, PT, R6, 0x4, PT ;  /* 0x000000040600780c */ /* 0x000fe20003f25270 */
[----:B------:R-:W-:-:S02]  /*aee0*/  UIADD3 UR16, UR8, 0x20100, URZ ;  /* 0x0002010008107890 */ /* 0x000fc4000fffe03f */
[----:B------:R-:W-:Y:S01]  /*aef0*/  UIADD3 UR8, UR8, 0x28100, URZ ;  /* 0x0002810008087890 */ /* 0x000fe2000fffe03f */
[----:B------:R-:W-:Y:S01]  /*af00*/  SEL R12, RZ, 0x1, P1 ;  /* 0x00000001ff0c7807 */ /* 0x000fe20000800000 */
[----:B------:R-:W-:Y:S01]  /*af10*/  UMOV UR23, 0x10000000 ;  /* 0x1000000000177882 */ /* 0x000fe20000000000 */
[----:B------:R-:W-:Y:S01]  /*af20*/  UMOV UR25, UR33 ;  /* 0x0000002100197c82 */ /* 0x000fe20008000000 */
[----:B------:R-:W-:Y:S01]  /*af30*/  UMOV UR28, UR36 ;  /* 0x00000024001c7c82 */ /* 0x000fe20008000000 */
[----:B------:R-:W-:Y:S01]  /*af40*/  UMOV UR27, UR35 ;  /* 0x00000023001b7c82 */ /* 0x000fe20008000000 */
[----:B------:R-:W-:Y:S01]  /*af50*/  UMOV UR17, UR33 ;  /* 0x0000002100117c82 */ /* 0x000fe20008000000 */
[----:B------:R-:W-:Y:S01]  /*af60*/  UMOV UR18, UR34 ;  /* 0x0000002200127c82 */ /* 0x000fe20008000000 */
[----:B------:R-:W-:Y:S01]  /*af70*/  UMOV UR20, UR36 ;  /* 0x0000002400147c82 */ /* 0x000fe20008000000 */
[----:B------:R0:W-:Y:S01]  /*af80*/  UTMALDG.3D [UR32], [UR14], desc[UR22] ;  /* 0x000016200e0075b4 */ /* 0x0001e20008011000 */
[----:B------:R-:W-:Y:S01]  /*af90*/  UMOV UR9, UR33 ;  /* 0x0000002100097c82 */ /* 0x000fe20008000000 */
[----:B------:R-:W-:Y:S01]  /*afa0*/  UMOV UR11, UR19 ;  /* 0x00000013000b7c82 */ /* 0x000fe20008000000 */
[----:B------:R-:W-:Y:S01]  /*afb0*/  UMOV UR12, UR36 ;  /* 0x00000024000c7c82 */ /* 0x000fe20008000000 */
[----:B------:R-:W-:Y:S01]  /*afc0*/  UMOV UR10, UR26 ;  /* 0x0000001a000a7c82 */ /* 0x000fe20008000000 */
[----:B------:R-:W-:-:S02]  /*afd0*/  LOP3.LUT R5, R5, R12, RZ, 0x3c, !PT ;  /* 0x0000000c05057212 */ /* 0x000fc400078e3cff */
[----:B------:R-:W-:Y:S01]  /*afe0*/  SEL R6, R6, RZ, P1 ;  /* 0x000000ff06067207 */ /* 0x000fe20000800000 */
[----:B------:R0:W-:Y:S01]  /*aff0*/  UTMALDG.3D [UR24], [UR14], desc[UR22] ;  /* 0x000016180e0075b4 */ /* 0x0001e20008011000 */
[----:B------:R0:W-:Y:S01]  /*b000*/  UTMALDG.3D [UR16], [UR40], desc[UR22] ;  /* 0x00001610280075b4 */ /* 0x0001e20008011000 */
[----:B------:R0:W-:Y:S02]  /*b010*/  UTMALDG.3D [UR8], [UR40], desc[UR22] ;  /* 0x00001608280075b4 */ /* 0x0001e40008011000 */
[----:B0-----:R-:W-:Y:S05]  /*b020*/  @P3 BRA `(.L_x_297) ;  /* 0xfffffffc00183947 */ /* 0x001fea000383ffff */
.L_x_293:
[----:B------:R-:W-:Y:S05]  /*b030*/  BSYNC B1 ;  /* 0x0000000000017941 */ /* 0x000fea0003800000 */
.L_x_292:
[----:B------:R-:W-:Y:S01]  /*b040*/  LOP3.LUT P3, RZ, R11, 0xff, RZ, 0xc0, !PT ;  /* 0x000000ff0bff7812 */ /* 0x000fe2000786c0ff */
[----:B------:R-:W-:Y:S01]  /*b050*/  IMAD.IADD R0, R13, 0x1, R0 ;  /* 0x000000010d007824 */ /* 0x000fe200078e0200 */
[----:B------:R-:W-:Y:S01]  /*b060*/  IADD3 R16, P4, R16, UR30, RZ ;  /* 0x0000001e10107c10 */ /* 0x000fe2000ff9e0ff */
[----:B------:R-:W-:Y:S01]  /*b070*/  ULDC.64 UR8, c[0x0][0x650] ;  /* 0x0001940000087ab9 */ /* 0x000fe20000000a00 */
[----:B------:R-:W-:Y:S01]  /*b080*/  BSSY B1, `(.L_x_298) ;  /* 0x000006b000017945 */ /* 0x000fe20003800000 */
[----:B------:R-:W-:Y:S01]  /*b090*/  IMAD.MOV.U32 R7, RZ, RZ, -0x1 ;  /* 0xffffffffff077424 */ /* 0x000fe200078e00ff */
[----:B------:R-:W-:Y:S01]  /*b0a0*/  SHF.R.U32.HI R4, RZ, 0x2, R0 ;  /* 0x00000002ff047819 */ /* 0x000fe20000011600 */
[----:B------:R-:W-:Y:S01]  /*b0b0*/  IMAD.MOV.U32 R9, RZ, RZ, -0x1 ;  /* 0xffffffffff097424 */ /* 0x000fe200078e00ff */
[----:B------:R-:W-:Y:S01]  /*b0c0*/  ISETP.GT.U32.AND P1, PT, R0, 0x3, PT ;  /* 0x000000030000780c */ /* 0x000fe20003f24070 */
[----:B------:R-:W-:Y:S01]  /*b0d0*/  IMAD.MOV.U32 R8, RZ, RZ, -0x1 ;  /* 0xffffffffff087424 */ /* 0x000fe200078e00ff */
[----:B------:R-:W-:-:S02]  /*b0e0*/  LOP3.LUT R4, R4, 0x1, RZ, 0xc0, !PT ;  /* 0x0000000104047812 */ /* 0x000fc400078ec0ff */
[----:B------:R-:W-:Y:S01]  /*b0f0*/  ISETP.LT.U32.AND P1, PT, R13, 0x4, P1 ;  /* 0x000000040d00780c */ /* 0x000fe20000f21070 */
[----:B------:R-:W0:Y:S01]  /*b100*/  @P3 S2R R6, SR_CgaCtaId ;  /* 0x0000000000063919 */ /* 0x000e220000008800 */
[----:B------:R-:W-:Y:S02]  /*b110*/  @P3 MOV R5, 0x400 ;  /* 0x0000040000053802 */ /* 0x000fe40000000f00 */
[----:B------:R-:W-:Y:S02]  /*b120*/  IADD3.X R17, R17, UR7, RZ, P4, !PT ;  /* 0x0000000711117c10 */ /* 0x000fe4000a7fe4ff */
[----:B------:R-:W-:Y:S02]  /*b130*/  ISETP.GE.U32.AND P4, PT, R16, UR8, PT ;  /* 0x0000000810007c0c */ /* 0x000fe4000bf86070 */
[----:B------:R-:W-:Y:S02]  /*b140*/  LOP3.LUT R0, R0, 0x3, RZ, 0xc0, !PT ;  /* 0x0000000300007812 */ /* 0x000fe400078ec0ff */
[----:B------:R-:W-:-:S02]  /*b150*/  PRMT R11, RZ, 0x7610, R11 ;  /* 0x00007610ff0b7816 */ /* 0x000fc4000000000b */
[----:B0-----:R-:W-:-:S04]  /*b160*/  @P3 LEA R5, R6, R5, 0x18 ;  /* 0x0000000506053211 */ /* 0x001fc800078ec0ff */
[----:B------:R0:W-:Y:S01]  /*b170*/  @P3 SYNCS.ARRIVE.TRANS64.A1T0 RZ, [R5+URZ+0x58], RZ ;  /* 0x000058ff05ff39a7 */ /* 0x0001e2000810003f */
[----:B------:R-:W-:Y:S02]  /*b180*/  ISETP.NE.U32.AND P3, PT, R4, 0x1, PT ;  /* 0x000000010400780c */ /* 0x000fe40003f65070 */
[----:B------:R-:W-:Y:S02]  /*b190*/  SEL R4, RZ, 0x1, !P1 ;  /* 0x00000001ff047807 */ /* 0x000fe40004800000 */
[----:B------:R-:W-:Y:S02]  /*b1a0*/  ISETP.GE.U32.AND.EX P1, PT, R17, UR9, PT, P4 ;  /* 0x0000000911007c0c */ /* 0x000fe4000bf26140 */
[----:B------:R-:W-:-:S04]  /*b1b0*/  ISETP.GT.U32.AND P3, PT, R13, 0x3, !P3 ;  /* 0x000000030d00780c */ /* 0x000fc80005f64070 */
[----:B0-----:R-:W-:-:S04]  /*b1c0*/  SEL R5, RZ, 0x1, !P3 ;  /* 0x00000001ff057807 */ /* 0x001fc80005800000 */
[--C-:B------:R-:W-:Y:S02]  /*b1d0*/  LOP3.LUT R3, R5, R3, R4.reuse, 0x96, !PT ;  /* 0x0000000305037212 */ /* 0x100fe400078e9604 */
[----:B------:R-:W-:Y:S01]  /*b1e0*/  PRMT R4, RZ, 0x7610, R4 ;  /* 0x00007610ff047816 */ /* 0x000fe20000000004 */
[----:B------:R-:W-:Y:S06]  /*b1f0*/  @P1 BRA `(.L_x_299) ;  /* 0x00000004004c1947 */ /* 0x000fec0003800000 */
[----:B------:R-:W-:Y:S01]  /*b200*/  ULDC.64 UR8, c[0x0][0x628] ;  /* 0x00018a0000087ab9 */ /* 0x000fe20000000a00 */
[----:B------:R-:W0:Y:S01]  /*b210*/  S2R R14, SR_CTAID.X ;  /* 0x00000000000e7919 */ /* 0x000e220000002500 */
[----:B------:R-:W-:Y:S01]  /*b220*/  ISETP.NE.U32.AND P1, PT, RZ, UR8, PT ;  /* 0x00000008ff007c0c */ /* 0x000fe2000bf25070 */
[----:B------:R-:W-:Y:S01]  /*b230*/  ULDC UR11, c[0x0][0x630] ;  /* 0x00018c00000b7ab9 */ /* 0x000fe20000000800 */
[----:B------:R-:W-:Y:S01]  /*b240*/  IMAD.MOV.U32 R4, RZ, RZ, R16 ;  /* 0x000000ffff047224 */ /* 0x000fe200078e0010 */
[----:B------:R-:W1:Y:S01]  /*b250*/  S2R R12, SR_CTAID.Y ;  /* 0x00000000000c7919 */ /* 0x000e620000002600 */
[----:B------:R-:W-:Y:S01]  /*b260*/  ISETP.NE.AND.EX P1, PT, RZ, UR9, PT, P1 ;  /* 0x00000009ff007c0c */ /* 0x000fe2000bf25310 */
[----:B------:R-:W-:-:S12]  /*b270*/  IMAD.MOV.U32 R5, RZ, RZ, R17 ;  /* 0x000000ffff057224 */ /* 0x000fd800078e0011 */
[----:B------:R-:W-:Y:S05]  /*b280*/  @!P1 BRA `(.L_x_300) ;  /* 0x0000000000289947 */ /* 0x000fea0003800000 */
[----:B------:R-:W-:Y:S02]  /*b290*/  ULDC UR10, c[0x0][0x634] ;  /* 0x00018d00000a7ab9 */ /* 0x000fe40000000800 */
[----:B------:R-:W-:-:S05]  /*b2a0*/  IADD3 R9, P1, R16, UR10, RZ ;  /* 0x0000000a10097c10 */ /* 0x000fca000ff3e0ff */
[----:B------:R-:W-:-:S04]  /*b2b0*/  IMAD.X R15, RZ, RZ, R17, P1 ;  /* 0x000000ffff0f7224 */ /* 0x000fc800008e0611 */
[----:B------:R-:W-:-:S04]  /*b2c0*/  IMAD.WIDE.U32 R6, R15, UR8, RZ ;  /* 0x000000080f067c25 */ /* 0x000fc8000f8e00ff */
[----:B------:R-:W-:-:S04]  /*b2d0*/  IMAD.WIDE.U32 R6, P1, R9, UR9, R6 ;  /* 0x0000000909067c25 */ /* 0x000fc8000f820006 */
[----:B------:R-:W-:-:S04]  /*b2e0*/  IMAD.WIDE.U32 R8, R9, UR8, RZ ;  /* 0x0000000809087c25 */ /* 0x000fc8000f8e00ff */
[----:B------:R-:W-:Y:S01]  /*b2f0*/  IMAD.X R5, RZ, RZ, RZ, P1 ;  /* 0x000000ffff057224 */ /* 0x000fe200008e06ff */
[----:B------:R-:W-:Y:S01]  /*b300*/  IADD3 RZ, P1, R9, R6, RZ ;  /* 0x0000000609ff7210 */ /* 0x000fe20007f3e0ff */
[----:B------:R-:W-:-:S04]  /*b310*/  IMAD.MOV.U32 R4, RZ, RZ, R7 ;  /* 0x000000ffff047224 */ /* 0x000fc800078e0007 */
[----:B------:R-:W-:-:S08]  /*b320*/  IMAD.WIDE.U32.X R4, R15, UR9, R4, P1 ;  /* 0x000000090f047c25 */ /* 0x000fd000088e0404 */
.L_x_300:
[--C-:B------:R-:W-:Y:S01]  /*b330*/  SHF.R.U64 R8, R4, UR11, R5.reuse ;  /* 0x0000000b04087c19 */ /* 0x100fe20008001205 */
[----:B------:R-:W-:Y:S01]  /*b340*/  ULDC.64 UR8, c[0x0][0x620] ;  /* 0x0001880000087ab9 */ /* 0x000fe20000000a00 */
[----:B------:R-:W-:Y:S01]  /*b350*/  SHF.R.U32.HI R4, RZ, UR11, R5 ;  /* 0x0000000bff047c19 */ /* 0x000fe20008011605 */
[----:B------:R-:W2:Y:S01]  /*b360*/  LDC R25, c[0x0][0x144] ;  /* 0x00005100ff197b82 */ /* 0x000ea20000000800 */
[----:B------:R-:W-:Y:S01]  /*b370*/  IADD3 R7, P1, RZ, -R8, RZ ;  /* 0x80000008ff077210 */ /* 0x000fe20007f3e0ff */
[----:B------:R-:W-:Y:S01]  /*b380*/  ULDC.64 UR12, c[0x0][0x640] ;  /* 0x00019000000c7ab9 */ /* 0x000fe20000000a00 */
[----:B0-----:R-:W-:Y:S01]  /*b390*/  I2FP.F32.U32 R9, R14 ;  /* 0x0000000e00097245 */ /* 0x001fe20000201000 */
[----:B------:R-:W-:Y:S02]  /*b3a0*/  ULDC UR10, c[0x0][0x608] ;  /* 0x00018200000a7ab9 */ /* 0x000fe40000000800 */
[----:B------:R-:W-:Y:S01]  /*b3b0*/  IMAD.X R4, RZ, RZ, ~R4, P1 ;  /* 0x000000ffff047224 */ /* 0x000fe200008e0e04 */
[----:B------:R-:W-:Y:S01]  /*b3c0*/  ISETP.NE.U32.AND P1, PT, RZ, UR12, PT ;  /* 0x0000000cff007c0c */ /* 0x000fe2000bf25070 */
[----:B------:R-:W0:Y:S02]  /*b3d0*/  LDC R21, c[0x0][0x148] ;  /* 0x00005200ff157b82 */ /* 0x000e240000000800 */
[----:B------:R-:W-:Y:S01]  /*b3e0*/  IMAD R6, R4, UR8, RZ ;  /* 0x0000000804067c24 */ /* 0x000fe2000f8e02ff */
[----:B------:R-:W-:Y:S01]  /*b3f0*/  ISETP.NE.AND.EX P1, PT, RZ, UR13, PT, P1 ;  /* 0x0000000dff007c0c */ /* 0x000fe2000bf25310 */
[----:B------:R-:W-:Y:S01]  /*b400*/  IMAD.WIDE.U32 R4, R7, UR8, R16 ;  /* 0x0000000807047c25 */ /* 0x000fe2000f8e0010 */
[----:B------:R-:W-:-:S03]  /*b410*/  ULDC UR8, c[0x0][0x150] ;  /* 0x0000540000087ab9 */ /* 0x000fc60000000800 */
[----:B------:R-:W-:Y:S02]  /*b420*/  IMAD R7, R7, UR9, R6 ;  /* 0x0000000907077c24 */ /* 0x000fe4000f8e0206 */
[----:B------:R-:W-:Y:S01]  /*b430*/  FMUL R6, R9, UR8 ;  /* 0x0000000809067c20 */ /* 0x000fe20008400000 */
[----:B------:R-:W-:Y:S01]  /*b440*/  ULDC UR8, c[0x0][0x618] ;  /* 0x0001860000087ab9 */ /* 0x000fe20000000800 */
[----:B------:R-:W-:Y:S01]  /*b450*/  ULDC UR9, c[0x0][0x154] ;  /* 0x0000550000097ab9 */ /* 0x000fe20000000800 */
[----:B------:R-:W-:-:S03]  /*b460*/  IMAD.IADD R5, R5, 0x1, R7 ;  /* 0x0000000105057824 */ /* 0x000fc600078e0207 */
[----:B------:R-:W3:Y:S02]  /*b470*/  F2I.U32.TRUNC.NTZ R6, R6 ;  /* 0x0000000600067305 */ /* 0x000ee4000020f000 */
[----:B------:R-:W-:Y:S02]  /*b480*/  SHF.R.U64 R9, R4, UR8, R5 ;  /* 0x0000000804097c19 */ /* 0x000fe40008001205 */
[----:B-1----:R-:W-:-:S05]  /*b490*/  I2FP.F32.U32 R4, R12 ;  /* 0x0000000c00047245 */ /* 0x002fca0000201000 */
[----:B------:R-:W-:Y:S01]  /*b4a0*/  FMUL R22, R4, UR9 ;  /* 0x0000000904167c20 */ /* 0x000fe20008400000 */
[----:B------:R-:W-:Y:S01]  /*b4b0*/  SHF.R.U32.HI R4, RZ, UR8, R5 ;  /* 0x00000008ff047c19 */ /* 0x000fe20008011605 */
[----:B------:R-:W-:-:S03]  /*b4c0*/  ULDC UR8, c[0x0][0x658] ;  /* 0x0001960000087ab9 */ /* 0x000fc60000000800 */
[--C-:B------:R-:W-:Y:S01]  /*b4d0*/  SHF.R.U64 R20, R9, UR10, R4.reuse ;  /* 0x0000000a09147c19 */ /* 0x100fe20008001204 */
[----:B------:R-:W1:Y:S01]  /*b4e0*/  F2I.U32.TRUNC.NTZ R22, R22 ;  /* 0x0000001600167305 */ /* 0x000e62000020f000 */
[----:B------:R-:W-:Y:S01]  /*b4f0*/  SHF.R.U32.HI R5, RZ, UR10, R4 ;  /* 0x0000000aff057c19 */ /* 0x000fe20008011604 */
[----:B---3--:R-:W-:-:S03]  /*b500*/  IMAD.MOV R6, RZ, RZ, -R6 ;  /* 0x000000ffff067224 */ /* 0x008fc600078e0a06 */
[--C-:B------:R-:W-:Y:S01]  /*b510*/  SHF.R.U64 R15, R20, UR8, R5.reuse ;  /* 0x00000008140f7c19 */ /* 0x100fe20008001205 */
[----:B--2---:R-:W-:Y:S01]  /*b520*/  IMAD R14, R25, R6, R14 ;  /* 0x00000006190e7224 */ /* 0x004fe200078e020e */
[----:B------:R-:W-:-:S03]  /*b530*/  SHF.R.U32.HI R23, RZ, UR8, R5 ;  /* 0x00000008ff177c19 */ /* 0x000fc60008011605 */
[----:B------:R-:W-:Y:S02]  /*b540*/  IMAD.MOV.U32 R4, RZ, RZ, R15 ;  /* 0x000000ffff047224 */ /* 0x000fe400078e000f */
[----:B------:R-:W-:Y:S01]  /*b550*/  IMAD.MOV.U32 R5, RZ, RZ, R23 ;  /* 0x000000ffff057224 */ /* 0x000fe200078e0017 */
[----:B-1----:R-:W-:Y:S06]  /*b560*/  @!P1 BRA `(.L_x_301) ;  /* 0x0000000000289947 */ /* 0x002fec0003800000 */
[----:B------:R-:W-:Y:S02]  /*b570*/  ULDC UR8, c[0x0][0x64c] ;  /* 0x0001930000087ab9 */ /* 0x000fe40000000800 */
[----:B------:R-:W-:-:S05]  /*b580*/  IADD3 R5, P1, R15, UR8, RZ ;  /* 0x000000080f057c10 */ /* 0x000fca000ff3e0ff */
[----:B------:R-:W-:-:S04]  /*b590*/  IMAD.X R23, RZ, RZ, R23, P1 ;  /* 0x000000ffff177224 */ /* 0x000fc800008e0617 */
[----:B------:R-:W-:-:S04]  /*b5a0*/  IMAD.WIDE.U32 R6, R23, UR12, RZ ;  /* 0x0000000c17067c25 */ /* 0x000fc8000f8e00ff */
[----:B------:R-:W-:-:S04]  /*b5b0*/  IMAD.WIDE.U32 R6, P1, R5, UR13, R6 ;  /* 0x0000000d05067c25 */ /* 0x000fc8000f820006 */
[----:B------:R-:W-:-:S04]  /*b5c0*/  IMAD.WIDE.U32 R4, R5, UR12, RZ ;  /* 0x0000000c05047c25 */ /* 0x000fc8000f8e00ff */
[----:B------:R-:W-:Y:S01]  /*b5d0*/  IMAD.MOV.U32 R4, RZ, RZ, R7 ;  /* 0x000000ffff047224 */ /* 0x000fe200078e0007 */
[----:B------:R-:W-:Y:S01]  /*b5e0*/  IADD3 RZ, P3, R5, R6, RZ ;  /* 0x0000000605ff7210 */ /* 0x000fe20007f7e0ff */
[----:B------:R-:W-:-:S04]  /*b5f0*/  IMAD.X R5, RZ, RZ, RZ, P1 ;  /* 0x000000ffff057224 */ /* 0x000fc800008e06ff */
[----:B------:R-:W-:-:S08]  /*b600*/  IMAD.WIDE.U32.X R4, R23, UR13, R4, P3 ;  /* 0x0000000d17047c25 */ /* 0x000fd000098e0404 */
.L_x_301:
[----:B------:R-:W-:Y:S01]  /*b610*/  ISETP.NE.AND P1, PT, R2, 0x1, PT ;  /* 0x000000010200780c */ /* 0x000fe20003f25270 */
[----:B------:R-:W-:Y:S01]  /*b620*/  ULDC UR8, c[0x0][0x648] ;  /* 0x0001920000087ab9 */ /* 0x000fe20000000800 */
[----:B------:R-:W-:Y:S01]  /*b630*/  LOP3.LUT R20, R20, UR6, RZ, 0xc0, !PT ;  /* 0x0000000614147c12 */ /* 0x000fe2000f8ec0ff */
[----:B------:R-:W-:Y:S01]  /*b640*/  IMAD.MOV R22, RZ, RZ, -R22 ;  /* 0x000000ffff167224 */ /* 0x000fe200078e0a16 */
[----:B------:R-:W-:Y:S01]  /*b650*/  SHF.R.U64 R5, R4, UR8, R5 ;  /* 0x0000000804057c19 */ /* 0x000fe20008001205 */
[----:B------:R-:W-:Y:S01]  /*b660*/  ULDC UR8, c[0x0][0x638] ;  /* 0x00018e0000087ab9 */ /* 0x000fe20000000800 */
[----:B------:R-:W-:Y:S01]  /*b670*/  LOP3.LUT R6, R9, UR4, RZ, 0xc0, !PT ;  /* 0x0000000409067c12 */ /* 0x000fe2000f8ec0ff */
[----:B------:R-:W-:Y:S02]  /*b680*/  ULDC UR9, c[0x0][0x610] ;  /* 0x0001840000097ab9 */ /* 0x000fe40000000800 */
[----:B------:R-:W-:Y:S02]  /*b690*/  IMAD.MOV R4, RZ, RZ, -R5 ;  /* 0x000000ffff047224 */ /* 0x000fe400078e0a05 */
[----:B------:R-:W-:-:S02]  /*b6a0*/  IMAD R5, R5, UR5, R20 ;  /* 0x0000000505057c24 */ /* 0x000fc4000f8e0214 */
[----:B0-----:R-:W-:Y:S02]  /*b6b0*/  @P1 IMAD R14, R21, R22, R12 ;  /* 0x00000016150e1224 */ /* 0x001fe400078e020c */
[----:B------:R-:W-:Y:S01]  /*b6c0*/  IMAD R15, R4, UR8, R15 ;  /* 0x00000008040f7c24 */ /* 0x000fe2000f8e020f */
[----:B------:R-:W-:Y:S01]  /*b6d0*/  ULDC UR8, c[0x0][0x600] ;  /* 0x0001800000087ab9 */ /* 0x000fe20000000800 */
[----:B------:R-:W-:Y:S02]  /*b6e0*/  IMAD R14, R5, UR9, R14 ;  /* 0x00000009050e7c24 */ /* 0x000fe4000f8e020e */
[----:B------:R-:W-:Y:S02]  /*b6f0*/  IMAD R15, R15, UR8, R6 ;  /* 0x000000080f0f7c24 */ /* 0x000fe4000f8e0206 */
[----:B------:R-:W-:-:S03]  /*b700*/  IMAD.MOV.U32 R4, RZ, RZ, 0x1 ;  /* 0x00000001ff047424 */ /* 0x000fc600078e00ff */
[----:B------:R-:W-:Y:S02]  /*b710*/  SEL R9, R15, R14, !P1 ;  /* 0x0000000e0f097207 */ /* 0x000fe40004800000 */
[----:B------:R-:W-:-:S07]  /*b720*/  SEL R7, R14, R15, !P1 ;  /* 0x0000000f0e077207 */ /* 0x000fce0004800000 */
.L_x_299:
[----:B------:R-:W-:Y:S05]  /*b730*/  BSYNC B1 ;  /* 0x0000000000017941 */ /* 0x000fea0003800000 */
.L_x_298:
[----:B------:R-:W-:-:S13]  /*b740*/  LOP3.LUT P1, RZ, R4, 0xff, RZ, 0xc0, !PT ;  /* 0x000000ff04ff7812 */ /* 0x000fda000782c0ff */
[----:B------:R-:W-:Y:S05]  /*b750*/  @P1 BRA `(.L_x_302) ;  /* 0xfffffff400181947 */ /* 0x000fea000383ffff */
[----:B------:R-:W-:Y:S05]  /*b760*/  BSYNC B0 ;  /* 0x0000000000007941 */ /* 0x000fea0003800000 */
.L_x_290:
[----:B------:R-:W-:-:S03]  /*b770*/  UMOV UR8, 0xffffffff ;  /* 0xffffffff00087882 */ /* 0x000fc60000000000 */
[----:B------:R-:W-:Y:S05]  /*b780*/  BRA.DIV UR8, `(.L_x_303) ;  /* 0x0000000608187947 */ /* 0x000fea000b800000 */
[----:B------:R-:W-:-:S13]  /*b790*/  ELECT P6, URZ, PT ;  /* 0x00000000003f782f */ /* 0x000fda00038c0000 */
.L_x_317:
[----:B------:R-:W-:Y:S04]  /*b7a0*/  BSSY B0, `(.L_x_304) ;  /* 0x000002b000007945 */ /* 0x000fe80003800000 */
[----:B------:R-:W-:Y:S05]  /*b7b0*/  @!P6 BRA `(.L_x_305) ;  /* 0x0000000000a4e947 */ /* 0x000fea0003800000 */
[----:B------:R-:W-:-:S04]  /*b7c0*/  LOP3.LUT R19, R19, 0x2, RZ, 0xfc, !PT ;  /* 0x0000000213137812 */ /* 0x000fc800078efcff */
[----:B------:R-:W-:-:S13]  /*b7d0*/  ISETP.NE.AND P0, PT, R19, 0x3, PT ;  /* 0x000000031300780c */ /* 0x000fda0003f05270 */
[----:B------:R-:W-:Y:S05]  /*b7e0*/  @!P0 BRA `(.L_x_306) ;  /* 0x0000000000048947 */ /* 0x000fea0003800000 */
[----:B------:R-:W-:Y:S01]  /*b7f0*/  BPT.TRAP 0x1 ;  /* 0x000000040000795c */ /* 0x000fe20000300000 */
.L_x_306:
[----:B------:R-:W0:Y:S01]  /*b800*/  S2R R5, SR_CgaCtaId ;  /* 0x0000000000057919 */ /* 0x000e220000008800 */
[----:B------:R-:W-:Y:S02]  /*b810*/  MOV R2, 0x400 ;  /* 0x0000040000027802 */ /* 0x000fe40000000f00 */
[----:B------:R-:W-:Y:S02]  /*b820*/  SHF.L.U32 R4, R3, 0x1f, RZ ;  /* 0x0000001f03047819 */ /* 0x000fe400000006ff */
[----:B0-----:R-:W-:-:S05]  /*b830*/  LEA R5, R5, R2, 0x18 ;  /* 0x0000000205057211 */ /* 0x001fca00078ec0ff */
[----:B------:R-:W-:-:S04]  /*b840*/  VIADD R5, R5, 0x20 ;  /* 0x0000002005057836 */ /* 0x000fc80000000000 */
[C---:B------:R-:W-:Y:S02]  /*b850*/  IMAD R7, R0.reuse, 0x8, R5 ;  /* 0x0000000800077824 */ /* 0x040fe400078e0205 */
[----:B------:R-:W-:Y:S02]  /*b860*/  VIADD R0, R0, 0x1 ;  /* 0x0000000100007836 */ /* 0x000fe40000000000 */
[----:B------:R-:W0:Y:S03]  /*b870*/  SYNCS.PHASECHK.TRANS64.TRYWAIT P0, [R7+URZ], R4 ;  /* 0x00000004070075a7 */ /* 0x000e26000800017f */
[----:B------:R-:W-:-:S04]  /*b880*/  ISETP.NE.AND P1, PT, R0, 0x4, PT ;  /* 0x000000040000780c */ /* 0x000fc80003f25270 */
[----:B------:R-:W-:Y:S02]  /*b890*/  SEL R2, RZ, 0x1, P1 ;  /* 0x00000001ff027807 */ /* 0x000fe40000800000 */
[----:B------:R-:W-:Y:S02]  /*b8a0*/  SEL R0, R0, RZ, P1 ;  /* 0x000000ff00007207 */ /* 0x000fe40000800000 */
[----:B------:R-:W-:-:S03]  /*b8b0*/  LOP3.LUT R9, R3, R2, RZ, 0x3c, !PT ;  /* 0x0000000203097212 */ /* 0x000fc600078e3cff */
[----:B------:R-:W-:Y:S01]  /*b8c0*/  IMAD R6, R0, 0x8, R5 ;  /* 0x0000000800067824 */ /* 0x000fe200078e0205 */
[----:B------:R-:W-:Y:S01]  /*b8d0*/  SHF.L.U32 R3, R9, 0x1f, RZ ;  /* 0x0000001f09037819 */ /* 0x000fe200000006ff */
[----:B0-----:R-:W-:Y:S06]  /*b8e0*/  @!P0 BRA `(.L_x_307) ;  /* 0x0000000000e08947 */ /* 0x001fec0003800000 */
.L_x_318:
[----:B------:R-:W1:Y:S01]  /*b8f0*/  SYNCS.PHASECHK.TRANS64.TRYWAIT P0, [R6+URZ], R3 ;  /* 0x00000003060075a7 */ /* 0x000e62000800017f */
[----:B------:R-:W-:-:S05]  /*b900*/  VIADD R0, R0, 0x1 ;  /* 0x0000000100007836 */ /* 0x000fca0000000000 */
[----:B------:R-:W-:-:S04]  /*b910*/  ISETP.NE.AND P1, PT, R0, 0x4, PT ;  /* 0x000000040000780c */ /* 0x000fc80003f25270 */
[----:B------:R-:W-:Y:S02]  /*b920*/  SEL R2, RZ, 0x1, P1 ;  /* 0x00000001ff027807 */ /* 0x000fe40000800000 */
[----:B------:R-:W-:Y:S02]  /*b930*/  SEL R0, R0, RZ, P1 ;  /* 0x000000ff00007207 */ /* 0x000fe40000800000 */
[----:B------:R-:W-:-:S03]  /*b940*/  LOP3.LUT R9, R9, R2, RZ, 0x3c, !PT ;  /* 0x0000000209097212 */ /* 0x000fc600078e3cff */
[----:B0-----:R-:W-:Y:S01]  /*b950*/  IMAD R7, R0, 0x8, R5 ;  /* 0x0000000800077824 */ /* 0x001fe200078e0205 */
[----:B------:R-:W-:Y:S01]  /*b960*/  SHF.L.U32 R4, R9, 0x1f, RZ ;  /* 0x0000001f09047819 */ /* 0x000fe200000006ff */
[----:B-1----:R-:W-:Y:S06]  /*b970*/  @!P0 BRA `(.L_x_308) ;  /* 0x0000000000d08947 */ /* 0x002fec0003800000 */
.L_x_319:
[----:B------:R-:W1:Y:S01]  /*b980*/  SYNCS.PHASECHK.TRANS64.TRYWAIT P0, [R7+URZ], R4 ;  /* 0x00000004070075a7 */ /* 0x000e62000800017f */
[----:B------:R-:W-:-:S05]  /*b990*/  VIADD R0, R0, 0x1 ;  /* 0x0000000100007836 */ /* 0x000fca0000000000 */
[----:B------:R-:W-:-:S04]  /*b9a0*/  ISETP.NE.AND P1, PT, R0, 0x4, PT ;  /* 0x000000040000780c */ /* 0x000fc80003f25270 */
[----:B------:R-:W-:Y:S02]  /*b9b0*/  SEL R2, RZ, 0x1, P1 ;  /* 0x00000001ff027807 */ /* 0x000fe40000800000 */
[----:B------:R-:W-:Y:S02]  /*b9c0*/  SEL R0, R0, RZ, P1 ;  /* 0x000000ff00007207 */ /* 0x000fe40000800000 */
[----:B------:R-:W-:Y:S01]  /*b9d0*/  LOP3.LUT R2, R9, R2, RZ, 0x3c, !PT ;  /* 0x0000000209027212 */ /* 0x000fe200078e3cff */
[----:B-1----:R-:W-:Y:S06]  /*b9e0*/  @!P0 BRA `(.L_x_309) ;  /* 0x0000000000c88947 */ /* 0x002fec0003800000 */
.L_x_320:
[----:B------:R-:W-:Y:S01]  /*b9f0*/  IMAD R5, R0, 0x8, R5 ;  /* 0x0000000800057824 */ /* 0x000fe200078e0205 */
[----:B------:R-:W-:-:S07]  /*ba00*/  SHF.L.U32 R0, R2, 0x1f, RZ ;  /* 0x0000001f02007819 */ /* 0x000fce00000006ff */
.L_x_310:
[----:B--2---:R2:W3:Y:S02]  /*ba10*/  SYNCS.PHASECHK.TRANS64.TRYWAIT P0, [R5+URZ], R0 ;  /* 0x00000000050075a7 */ /* 0x0044e4000800017f */
[----:B---3--:R-:W-:Y:S05]  /*ba20*/  @!P0 NANOSLEEP.SYNCS 0x989680 ;  /* 0x009896800000895d */ /* 0x008fea0003900000 */
[----:B------:R-:W3:Y:S02]  /*ba30*/  @!P0 SYNCS.PHASECHK.TRANS64 P0, [R5+URZ], R0 ;  /* 0x00000000050085a7 */ /* 0x000ee4000800007f */
[----:B---3--:R-:W-:Y:S05]  /*ba40*/  @!P0 BRA `(.L_x_310) ;  /* 0xfffffffc00f08947 */ /* 0x008fea000383ffff */
.L_x_305:
[----:B------:R-:W-:Y:S05]  /*ba50*/  BSYNC B0 ;  /* 0x0000000000007941 */ /* 0x000fea0003800000 */
.L_x_304:
[----:B------:R-:W-:Y:S05]  /*ba60*/  EXIT ;  /* 0x000000000000794d */ /* 0x000fea0003800000 */
.L_x_17:
[----:B---3--:R3:W4:Y:S02]  /*ba70*/  SYNCS.PHASECHK.TRANS64.TRYWAIT P1, [R3+URZ], R0 ;  /* 0x00000000030075a7 */ /* 0x008724000802017f */
[----:B----4-:R-:W-:Y:S05]  /*ba80*/  @!P1 NANOSLEEP.SYNCS 0x989680 ;  /* 0x009896800000995d */ /* 0x010fea0003900000 */
[----:B------:R-:W4:Y:S02]  /*ba90*/  @!P1 SYNCS.PHASECHK.TRANS64 P1, [R3+URZ], R0 ;  /* 0x00000000030095a7 */ /* 0x000f24000802007f */
[----:B----4-:R-:W-:Y:S05]  /*baa0*/  @!P1 BRA `(.L_x_17) ;  /* 0xfffffffc00f09947 */ /* 0x010fea000383ffff */
[----:B------:R-:W-:Y:S05]  /*bab0*/  BRA `(.L_x_16) ;  /* 0xffffff5400d47947 */ /* 0x000fea000383ffff */
.L_x_22:
[----:B-1----:R-:W-:-:S04]  /*bac0*/  IMAD.U32 R4, RZ, RZ, UR9 ;  /* 0x00000009ff047e24 */ /* 0x002fc8000f8e00ff */
[----:B------:R1:W2:Y:S03]  /*bad0*/  SYNCS.PHASECHK.TRANS64.TRYWAIT P1, [R4+URZ], R3 ;  /* 0x00000003040075a7 */ /* 0x0002a6000802017f */
[----:B--2---:R-:W-:Y:S05]  /*bae0*/  @!P1 NANOSLEEP.SYNCS 0x989680 ;  /* 0x009896800000995d */ /* 0x004fea0003900000 */
[----:B------:R-:W2:Y:S02]  /*baf0*/  @!P1 SYNCS.PHASECHK.TRANS64 P1, [R4+URZ], R3 ;  /* 0x00000003040095a7 */ /* 0x000ea4000802007f */
[----:B--2---:R-:W-:Y:S05]  /*bb00*/  @!P1 BRA `(.L_x_22) ;  /* 0xfffffffc00ec9947 */ /* 0x004fea000383ffff */
[----:B------:R-:W-:Y:S05]  /*bb10*/  BRA `(.L_x_21) ;  /* 0xffffff5c00407947 */ /* 0x000fea000383ffff */
.L_x_291:
[----:B------:R-:W-:Y:S01]  /*bb20*/  BSSY B1, `(.L_x_311) ;  /* 0x0000006000017945 */ /* 0x000fe20003800000 */
[----:B------:R-:W-:-:S07]  /*bb30*/  IMAD.MOV.U32 R15, RZ, RZ, -0x1 ;  /* 0xffffffffff0f7424 */ /* 0x000fce00078e00ff */
[----:B------:R-:W-:Y:S05]  /*bb40*/  WARPSYNC.COLLECTIVE R15, `(.L_x_312) ;  /* 0x000000000f0c7348 */ /* 0x000fea0003c00000 */
[----:B------:R-:W-:Y:S02]  /*bb50*/  ELECT P6, UR62, PT ;  /* 0x00000000003e782f */ /* 0x000fe400038c0000 */
[----:B------:R-:W-:Y:S01]  /*bb60*/  MOV R14, UR62 ;  /* 0x0000003e000e7c02 */ /* 0x000fe20008000f00 */
[----:B------:R-:W-:Y:S10]  /*bb70*/  ENDCOLLECTIVE ;  /* 0x000000000000791b */ /* 0x000ff40003800000 */
.L_x_312:
[----:B------:R-:W-:Y:S05]  /*bb80*/  BSYNC B1 ;  /* 0x0000000000017941 */ /* 0x000fea0003800000 */
.L_x_311:
[----:B------:R-:W-:Y:S05]  /*bb90*/  BRA `(.L_x_313) ;  /* 0xfffffff000147947 */ /* 0x000fea000383ffff */
.L_x_294:
[----:B0-----:R0:W1:Y:S02]  /*bba0*/  SYNCS.PHASECHK.TRANS64.TRYWAIT P1, [R12+URZ+0x20], R7 ;  /* 0x000020070c0075a7 */ /* 0x001064000802017f */
[----:B-1----:R-:W-:Y:S05]  /*bbb0*/  @!P1 NANOSLEEP.SYNCS 0x989680 ;  /* 0x009896800000995d */ /* 0x002fea0003900000 */
[----:B------:R-:W1:Y:S02]  /*bbc0*/  @!P1 SYNCS.PHASECHK.TRANS64 P1, [R12+URZ+0x20], R7 ;  /* 0x000020070c0095a7 */ /* 0x000e64000802007f */
[----:B-1----:R-:W-:Y:S05]  /*bbd0*/  @!P1 BRA `(.L_x_294) ;  /* 0xfffffffc00f09947 */ /* 0x002fea000383ffff */
[----:B------:R-:W-:Y:S05]  /*bbe0*/  BRA `(.L_x_314) ;  /* 0xfffffff000487947 */ /* 0x000fea000383ffff */
.L_x_303:
[----:B------:R-:W-:Y:S01]  /*bbf0*/  BSSY B0, `(.L_x_315) ;  /* 0x0000006000007945 */ /* 0x000fe20003800000 */
[----:B------:R-:W-:-:S07]  /*bc00*/  IMAD.MOV.U32 R15, RZ, RZ, -0x1 ;  /* 0xffffffffff0f7424 */ /* 0x000fce00078e00ff */
[----:B------:R-:W-:Y:S05]  /*bc10*/  WARPSYNC.COLLECTIVE R15, `(.L_x_316) ;  /* 0x000000000f0c7348 */ /* 0x000fea0003c00000 */
[----:B------:R-:W-:Y:S02]  /*bc20*/  ELECT P6, UR62, PT ;  /* 0x00000000003e782f */ /* 0x000fe400038c0000 */
[----:B------:R-:W-:Y:S01]  /*bc30*/  MOV R14, UR62 ;  /* 0x0000003e000e7c02 */ /* 0x000fe20008000f00 */
[----:B------:R-:W-:Y:S10]  /*bc40*/  ENDCOLLECTIVE ;  /* 0x000000000000791b */ /* 0x000ff40003800000 */
.L_x_316:
[----:B------:R-:W-:Y:S05]  /*bc50*/  BSYNC B0 ;  /* 0x0000000000007941 */ /* 0x000fea0003800000 */
.L_x_315:
[----:B------:R-:W-:Y:S05]  /*bc60*/  BRA `(.L_x_317) ;  /* 0xfffffff800cc7947 */ /* 0x000fea000383ffff */
.L_x_307:
[----:B0-----:R0:W1:Y:S02]  /*bc70*/  SYNCS.PHASECHK.TRANS64.TRYWAIT P0, [R7+URZ], R4 ;  /* 0x00000004070075a7 */ /* 0x001064000800017f */
[----:B-1----:R-:W-:Y:S05]  /*bc80*/  @!P0 NANOSLEEP.SYNCS 0x989680 ;  /* 0x009896800000895d */ /* 0x002fea0003900000 */
[----:B------:R-:W1:Y:S02]  /*bc90*/  @!P0 SYNCS.PHASECHK.TRANS64 P0, [R7+URZ], R4 ;  /* 0x00000004070085a7 */ /* 0x000e64000800007f */
[----:B-1----:R-:W-:Y:S05]  /*bca0*/  @!P0 BRA `(.L_x_307) ;  /* 0xfffffffc00f08947 */ /* 0x002fea000383ffff */
[----:B------:R-:W-:Y:S05]  /*bcb0*/  BRA `(.L_x_318) ;  /* 0xfffffffc000c7947 */ /* 0x000fea000383ffff */
.L_x_308:
[----:B0-----:R0:W1:Y:S02]  /*bcc0*/  SYNCS.PHASECHK.TRANS64.TRYWAIT P0, [R6+URZ], R3 ;  /* 0x00000003060075a7 */ /* 0x001064000800017f */
[----:B-1----:R-:W-:Y:S05]  /*bcd0*/  @!P0 NANOSLEEP.SYNCS 0x989680 ;  /* 0x009896800000895d */ /* 0x002fea0003900000 */
[----:B------:R-:W1:Y:S02]  /*bce0*/  @!P0 SYNCS.PHASECHK.TRANS64 P0, [R6+URZ], R3 ;  /* 0x00000003060085a7 */ /* 0x000e64000800007f */
[----:B-1----:R-:W-:Y:S05]  /*bcf0*/  @!P0 BRA `(.L_x_308) ;  /* 0xfffffffc00f08947 */ /* 0x002fea000383ffff */
[----:B------:R-:W-:Y:S05]  /*bd00*/  BRA `(.L_x_319) ;  /* 0xfffffffc001c7947 */ /* 0x000fea000383ffff */
.L_x_309:
[----:B-1----:R1:W2:Y:S02]  /*bd10*/  SYNCS.PHASECHK.TRANS64.TRYWAIT P0, [R7+URZ], R4 ;  /* 0x00000004070075a7 */ /* 0x0022a4000800017f */
[----:B--2---:R-:W-:Y:S05]  /*bd20*/  @!P0 NANOSLEEP.SYNCS 0x989680 ;  /* 0x009896800000895d */ /* 0x004fea0003900000 */
[----:B------:R-:W2:Y:S02]  /*bd30*/  @!P0 SYNCS.PHASECHK.TRANS64 P0, [R7+URZ], R4 ;  /* 0x00000004070085a7 */ /* 0x000ea4000800007f */
[----:B--2---:R-:W-:Y:S05]  /*bd40*/  @!P0 BRA `(.L_x_309) ;  /* 0xfffffffc00f08947 */ /* 0x004fea000383ffff */
[----:B------:R-:W-:Y:S05]  /*bd50*/  BRA `(.L_x_320) ;  /* 0xfffffffc00247947 */ /* 0x000fea000383ffff */
.L_x_321:
[----:B------:R-:W-:-:S00]  /*bd60*/  BRA `(.L_x_321) ;  /* 0xfffffffc00fc7947 */ /* 0x000fc0000383ffff */
[----:B------:R-:W-:-:S00]  /*bd70*/  NOP ;  /* 0x0000000000007918 */ /* 0x000fc00000000000 */
        /* <DEDUP_REMOVED lines=8> */
.L_x_322:


//--------------------- .nv.global.init           --------------------------
	.section	.nv.global.init,"aw",@progbits
.nv.global.init:
	.type		$str$22,@object
	.size		$str$22,($str$23 - $str$22)
$str$22:
        /*0000*/ 	.byte	0x6b, 0x5f, 0x74, 0x69, 0x6c, 0x65, 0x5f, 0x63, 0x6f, 0x75, 0x6e, 0x74, 0x20, 0x3e, 0x3d, 0x20
        /*0010*/ 	.byte	0x31, 0x00
	.type		$str$23,@object
	.size		$str$23,(__unnamed_1 - $str$23)
$str$23:
        /*0012*/ 	.byte	0x2f, 0x74, 0x6d, 0x70, 0x2f, 0x63, 0x75, 0x74, 0x6c, 0x61, 0x73, 0x73, 0x5f, 0x73, 0x77, 0x65
        /*0022*/ 	.byte	0x65, 0x70, 0x5f, 0x73, 0x72, 0x63, 0x2f, 0x69, 0x6e, 0x63, 0x6c, 0x75, 0x64, 0x65, 0x2f, 0x63
        /*0032*/ 	.byte	0x75, 0x74, 0x6c, 0x61, 0x73, 0x73, 0x2f, 0x67, 0x65, 0x6d, 0x6d, 0x2f, 0x63, 0x6f, 0x6c, 0x6c
        /*0042*/ 	.byte	0x65, 0x63, 0x74, 0x69, 0x76, 0x65, 0x2f, 0x73, 0x6d, 0x39, 0x30, 0x5f, 0x6d, 0x6d, 0x61, 0x5f
        /*0052*/ 	.byte	0x74, 0x6d, 0x61, 0x5f, 0x67, 0x6d, 0x6d, 0x61, 0x5f, 0x73, 0x73, 0x5f, 0x77, 0x61, 0x72, 0x70
        /*0062*/ 	.byte	0x73, 0x70, 0x65, 0x63, 0x69, 0x61, 0x6c, 0x69, 0x7a, 0x65, 0x64, 0x2e, 0x68, 0x70, 0x70, 0x00
	.type		__unnamed_1,@object
	.size		__unnamed_1,(.L_0 - __unnamed_1)
__unnamed_1:
        /*0072*/ 	.byte	0x76, 0x6f, 0x69, 0x64, 0x20, 0x63, 0x75, 0x74, 0x6c, 0x61, 0x73, 0x73, 0x3a, 0x3a, 0x67, 0x65
        /* <DEDUP_REMOVED lines=180> */
        /*0bc2*/ 	.byte	0x6e, 0x74, 0x69, 0x74, 0x79, 0x5d, 0x00
.L_0:


//--------------------- .nv.shared._ZN7cutlass13device_kernelINS_4gemm6kernel13GemmUniversalIN4cute5tupleIJiiiiEEENS1_10collective13CollectiveMmaINS1_34MainloopSm90TmaGmmaWarpSpecializedILi4ENS5_IJNS4_1CILi1EEESB_SB_EEENS1_35KernelTmaWarpSpecializedCooperativeEEENS5_IJNSA_ILi128EEENSA_ILi256EEESF_EEENS_10bfloat16_tENS5_IJlSB_lEEESI_SJ_NS4_8TiledMMAINS4_8MMA_AtomIJNS4_4SM904GMMA28MMA_64x256x16_F32BF16BF16_SSILNSN_5MajorE0ELSP_0ELNSN_7ScaleInE1ELSQ_1EEEEEENS4_6LayoutINS5_IJNSA_ILi2EEESB_SB_EEENS5_IJSB_NSA_ILi0EEESW_EEEEENS5_IJNS4_10UnderscoreESZ_SZ_EEEEENS4_13SM90_TMA_LOADENS4_14ComposedLayoutINS4_7SwizzleILi3ELi4ELi3EEENS4_18smem_ptr_flag_bitsILi16EEENST_INS5_IJNSA_ILi8EEENSA_ILi64EEEEEENS5_IJS19_SB_EEEEEEEvNS4_8identityES12_S1D_vS1E_EENS_8epilogue10collective6detail29Sm90TmaWarpSpecializedAdapterINS1H_15DefaultEpilogueISI_SJ_SJ_NS1G_6thread17LinearCombinationISI_Li1EffLNS1L_9ScaleType4KindE0ELNS_15FloatRoundStyleE2ESI_EENS1_15EpilogueDefaultEEEEEvvEEEEvNT_6ParamsE --------------------------
	.section	.nv.shared._ZN7cutlass13device_kernelINS_4gemm6kernel13GemmUniversalIN4cute5tupleIJiiiiEEENS1_10collective13CollectiveMmaINS1_34MainloopSm90TmaGmmaWarpSpecializedILi4ENS5_IJNS4_1CILi1EEESB_SB_EEENS1_35KernelTmaWarpSpecializedCooperativeEEENS5_IJNSA_ILi128EEENSA_ILi256EEESF_EEENS_10bfloat16_tENS5_IJlSB_lEEESI_SJ_NS4_8TiledMMAINS4_8MMA_AtomIJNS4_4SM904GMMA28MMA_64x256x16_F32BF16BF16_SSILNSN_5MajorE0ELSP_0ELNSN_7ScaleInE1ELSQ_1EEEEEENS4_6LayoutINS5_IJNSA_ILi2EEESB_SB_EEENS5_IJSB_NSA_ILi0EEESW_EEEEENS5_IJNS4_10UnderscoreESZ_SZ_EEEEENS4_13SM90_TMA_LOADENS4_14ComposedLayoutINS4_7SwizzleILi3ELi4ELi3EEENS4_18smem_ptr_flag_bitsILi16EEENST_INS5_IJNSA_ILi8EEENSA_ILi64EEEEEENS5_IJS19_SB_EEEEEEEvNS4_8identityES12_S1D_vS1E_EENS_8epilogue10collective6detail29Sm90TmaWarpSpecializedAdapterINS1H_15DefaultEpilogueISI_SJ_SJ_NS1G_6thread17LinearCombinationISI_Li1EffLNS1L_9ScaleType4KindE0ELNS_15FloatRoundStyleE2ESI_EENS1_15EpilogueDefaultEEEEEvvEEEEvNT_6ParamsE,"aw",@nobits
	.sectionflags	@""
	.align	16
	.zero		1024


//--------------------- .nv.shared.reserved.0     --------------------------
	.section	.nv.shared.reserved.0,"aw",@nobits
	.weak		__nv_reservedSMEM_offset_0_alias
	.size		__nv_reservedSMEM_offset_0_alias, 0, 0
	.other		__nv_reservedSMEM_offset_0_alias,@"STO_CUDA_RESERVED_SHARED STV_DEFAULT"
__nv_reservedSMEM_offset_0_alias:
	.zero		0


//--------------------- .nv.global                --------------------------
	.section	.nv.global,"aw",@nobits
.nv.global:
	.type		_ZN39_INTERNAL_1048fb8c_4_k_cu_1446699f_29284cute1_E,@object
	.size		_ZN39_INTERNAL_1048fb8c_4_k_cu_1446699f_29284cute1_E,(_ZN39_INTERNAL_1048fb8c_4_k_cu_1446699f_29284cuda3std3__45__cpo6cbeginE - _ZN39_INTERNAL_1048fb8c_4_k_cu_1446699f_29284cute1_E)
_ZN39_INTERNAL_1048fb8c_4_k_cu_1446699f_29284cute1_E:
	.zero		1
	.type		_ZN39_INTERNAL_1048fb8c_4_k_cu_1446699f_29284cuda3std3__45__cpo6cbeginE,@object
	.size		_ZN39_INTERNAL_1048fb8c_4_k_cu_1446699f_29284cuda3std3__45__cpo6cbeginE,(_ZN39_INTERNAL_1048fb8c_4_k_cu_1446699f_29284cuda3std3__48in_placeE - _ZN39_INTERNAL_1048fb8c_4_k_cu_1446699f_29284cuda3std3__45__cpo6cbeginE)
_ZN39_INTERNAL_1048fb8c_4_k_cu_1446699f_29284cuda3std3__45__cpo6cbeginE:
	.zero		1
	.type		_ZN39_INTERNAL_1048fb8c_4_k_cu_1446699f_29284cuda3std3__48in_placeE,@object
	.size		_ZN39_INTERNAL_1048fb8c_4_k_cu_1446699f_29284cuda3std3__48in_placeE,(_ZN39_INTERNAL_1048fb8c_4_k_cu_1446699f_29284cuda3std6ranges3__45__cpo9iter_moveE - _ZN39_INTERNAL_1048fb8c_4_k_cu_1446699f_29284cuda3std3__48in_placeE)
_ZN39_INTERNAL_1048fb8c_4_k_cu_1446699f_29284cuda3std3__48in_placeE:
	.zero		1
	.type		_ZN39_INTERNAL_1048fb8c_4_k_cu_1446699f_29284cuda3std6ranges3__45__cpo9iter_moveE,@object
	.size		_ZN39_INTERNAL_1048fb8c_4_k_cu_1446699f_29284cuda3std6ranges3__45__cpo9iter_moveE,(_ZN39_INTERNAL_1048fb8c_4_k_cu_1446699f_29284cuda3std3__45__cpo5beginE - _ZN39_INTERNAL_1048fb8c_4_k_cu_1446699f_29284cuda3std6ranges3__45__cpo9iter_moveE)
_ZN39_INTERNAL_1048fb8c_4_k_cu_1446699f_29284cuda3std6ranges3__45__cpo9iter_moveE:
	.zero		1
	.type		_ZN39_INTERNAL_1048fb8c_4_k_cu_1446699f_29284cuda3std3__45__cpo5beginE,@object
	.size		_ZN39_INTERNAL_1048fb8c_4_k_cu_1446699f_29284cuda3std3__45__cpo5beginE,(_ZN39_INTERNAL_1048fb8c_4_k_cu_1446699f_29284cuda3std3__441_GLOBAL__N__1048fb8c_4_k_cu_1446699f_29286ignoreE - _ZN39_INTERNAL_1048fb8c_4_k_cu_1446699f_29284cuda3std3__45__cpo5beginE)
_ZN39_INTERNAL_1048fb8c_4_k_cu_1446699f_29284cuda3std3__45__cpo5beginE:
	.zero		1
	.type		_ZN39_INTERNAL_1048fb8c_4_k_cu_1446699f_29284cuda3std3__441_GLOBAL__N__1048fb8c_4_k_cu_1446699f_29286ignoreE,@object
	.size		_ZN39_INTERNAL_1048fb8c_4_k_cu_1446699f_29284cuda3std3__441_GLOBAL__N__1048fb8c_4_k_cu_1446699f_29286ignoreE,(_ZN39_INTERNAL_1048fb8c_4_k_cu_1446699f_29284cute7productE - _ZN39_INTERNAL_1048fb8c_4_k_cu_1446699f_29284cuda3std3__441_GLOBAL__N__1048fb8c_4_k_cu_1446699f_29286ignoreE)
_ZN39_INTERNAL_1048fb8c_4_k_cu_1446699f_29284cuda3std3__441_GLOBAL__N__1048fb8c_4_k_cu_1446699f_29286ignoreE:
	.zero		1
	.type		_ZN39_INTERNAL_1048fb8c_4_k_cu_1446699f_29284cute7productE,@object
	.size		_ZN39_INTERNAL_1048fb8c_4_k_cu_1446699f_29284cute7productE,(_ZN39_INTERNAL_1048fb8c_4_k_cu_1446699f_29284cuda3std3__45__cpo3endE - _ZN39_INTERNAL_1048fb8c_4_k_cu_1446699f_29284cute7productE)
_ZN39_INTERNAL_1048fb8c_4_k_cu_1446699f_29284cute7productE:
	.zero		1
	.type		_ZN39_INTERNAL_1048fb8c_4_k_cu_1446699f_29284cuda3std3__45__cpo3endE,@object
	.size		_ZN39_INTERNAL_1048fb8c_4_k_cu_1446699f_29284cuda3std3__45__cpo3endE,(_ZN39_INTERNAL_1048fb8c_4_k_cu_1446699f_29284cuda3std3__419piecewise_constructE - _ZN39_INTERNAL_1048fb8c_4_k_cu_1446699f_29284cuda3std3__45__cpo3endE)
_ZN39_INTERNAL_1048fb8c_4_k_cu_1446699f_29284cuda3std3__45__cpo3endE:
	.zero		1
	.type		_ZN39_INTERNAL_1048fb8c_4_k_cu_1446699f_29284cuda3std3__419piecewise_constructE,@object
	.size		_ZN39_INTERNAL_1048fb8c_4_k_cu_1446699f_29284cuda3std3__419piecewise_constructE,(_ZN39_INTERNAL_1048fb8c_4_k_cu_1446699f_29284cuda3std3__45__cpo4cendE - _ZN39_INTERNAL_1048fb8c_4_k_cu_1446699f_29284cuda3std3__419piecewise_constructE)
_ZN39_INTERNAL_1048fb8c_4_k_cu_1446699f_29284cuda3std3__419piecewise_constructE:
	.zero		1
	.type		_ZN39_INTERNAL_1048fb8c_4_k_cu_1446699f_29284cuda3std3__45__cpo4cendE,@object
	.size		_ZN39_INTERNAL_1048fb8c_4_k_cu_1446699f_29284cuda3std3__45__cpo4cendE,(_ZN39_INTERNAL_1048fb8c_4_k_cu_1446699f_29284cuda3std6ranges3__45__cpo4swapE - _ZN39_INTERNAL_1048fb8c_4_k_cu_1446699f_29284cuda3std3__45__cpo4cendE)
_ZN39_INTERNAL_1048fb8c_4_k_cu_1446699f_29284cuda3std3__45__cpo4cendE:
	.zero		1
	.type		_ZN39_INTERNAL_1048fb8c_4_k_cu_1446699f_29284cuda3std6ranges3__45__cpo4swapE,@object
	.size		_ZN39_INTERNAL_1048fb8c_4_k_cu_1446699f_29284cuda3std6ranges3__45__cpo4swapE,(.L_8 - _ZN39_INTERNAL_1048fb8c_4_k_cu_1446699f_29284cuda3std6ranges3__45__cpo4swapE)
_ZN39_INTERNAL_1048fb8c_4_k_cu_1446699f_29284cuda3std6ranges3__45__cpo4swapE:
	.zero		1
.L_8:


//--------------------- .nv.constant0._ZN7cutlass13device_kernelINS_4gemm6kernel13GemmUniversalIN4cute5tupleIJiiiiEEENS1_10collective13CollectiveMmaINS1_34MainloopSm90TmaGmmaWarpSpecializedILi4ENS5_IJNS4_1CILi1EEESB_SB_EEENS1_35KernelTmaWarpSpecializedCooperativeEEENS5_IJNSA_ILi128EEENSA_ILi256EEESF_EEENS_10bfloat16_tENS5_IJlSB_lEEESI_SJ_NS4_8TiledMMAINS4_8MMA_AtomIJNS4_4SM904GMMA28MMA_64x256x16_F32BF16BF16_SSILNSN_5MajorE0ELSP_0ELNSN_7ScaleInE1ELSQ_1EEEEEENS4_6LayoutINS5_IJNSA_ILi2EEESB_SB_EEENS5_IJSB_NSA_ILi0EEESW_EEEEENS5_IJNS4_10UnderscoreESZ_SZ_EEEEENS4_13SM90_TMA_LOADENS4_14ComposedLayoutINS4_7SwizzleILi3ELi4ELi3EEENS4_18smem_ptr_flag_bitsILi16EEENST_INS5_IJNSA_ILi8EEENSA_ILi64EEEEEENS5_IJS19_SB_EEEEEEEvNS4_8identityES12_S1D_vS1E_EENS_8epilogue10collective6detail29Sm90TmaWarpSpecializedAdapterINS1H_15DefaultEpilogueISI_SJ_SJ_NS1G_6thread17LinearCombinationISI_Li1EffLNS1L_9ScaleType4KindE0ELNS_15FloatRoundStyleE2ESI_EENS1_15EpilogueDefaultEEEEEvvEEEEvNT_6ParamsE --------------------------
	.section	.nv.constant0._ZN7cutlass13device_kernelINS_4gemm6kernel13GemmUniversalIN4cute5tupleIJiiiiEEENS1_10collective13CollectiveMmaINS1_34MainloopSm90TmaGmmaWarpSpecializedILi4ENS5_IJNS4_1CILi1EEESB_SB_EEENS1_35KernelTmaWarpSpecializedCooperativeEEENS5_IJNSA_ILi128EEENSA_ILi256EEESF_EEENS_10bfloat16_tENS5_IJlSB_lEEESI_SJ_NS4_8TiledMMAINS4_8MMA_AtomIJNS4_4SM904GMMA28MMA_64x256x16_F32BF16BF16_SSILNSN_5MajorE0ELSP_0ELNSN_7ScaleInE1ELSQ_1EEEEEENS4_6LayoutINS5_IJNSA_ILi2EEESB_SB_EEENS5_IJSB_NSA_ILi0EEESW_EEEEENS5_IJNS4_10UnderscoreESZ_SZ_EEEEENS4_13SM90_TMA_LOADENS4_14ComposedLayoutINS4_7SwizzleILi3ELi4ELi3EEENS4_18smem_ptr_flag_bitsILi16EEENST_INS5_IJNSA_ILi8EEENSA_ILi64EEEEEENS5_IJS19_SB_EEEEEEEvNS4_8identityES12_S1D_vS1E_EENS_8epilogue10collective6detail29Sm90TmaWarpSpecializedAdapterINS1H_15DefaultEpilogueISI_SJ_SJ_NS1G_6thread17LinearCombinationISI_Li1EffLNS1L_9ScaleType4KindE0ELNS_15FloatRoundStyleE2ESI_EENS1_15EpilogueDefaultEEEEEvvEEEEvNT_6ParamsE,"a",@progbits
	.sectionflags	@""
	.align	4
.nv.constant0._ZN7cutlass13device_kernelINS_4gemm6kernel13GemmUniversalIN4cute5tupleIJiiiiEEENS1_10collective13CollectiveMmaINS1_34MainloopSm90TmaGmmaWarpSpecializedILi4ENS5_IJNS4_1CILi1EEESB_SB_EEENS1_35KernelTmaWarpSpecializedCooperativeEEENS5_IJNSA_ILi128EEENSA_ILi256EEESF_EEENS_10bfloat16_tENS5_IJlSB_lEEESI_SJ_NS4_8TiledMMAINS4_8MMA_AtomIJNS4_4SM904GMMA28MMA_64x256x16_F32BF16BF16_SSILNSN_5MajorE0ELSP_0ELNSN_7ScaleInE1ELSQ_1EEEEEENS4_6LayoutINS5_IJNSA_ILi2EEESB_SB_EEENS5_IJSB_NSA_ILi0EEESW_EEEEENS5_IJNS4_10UnderscoreESZ_SZ_EEEEENS4_13SM90_TMA_LOADENS4_14ComposedLayoutINS4_7SwizzleILi3ELi4ELi3EEENS4_18smem_ptr_flag_bitsILi16EEENST_INS5_IJNSA_ILi8EEENSA_ILi64EEEEEENS5_IJS19_SB_EEEEEEEvNS4_8identityES12_S1D_vS1E_EENS_8epilogue10collective6detail29Sm90TmaWarpSpecializedAdapterINS1H_15DefaultEpilogueISI_SJ_SJ_NS1G_6thread17LinearCombinationISI_Li1EffLNS1L_9ScaleType4KindE0ELNS_15FloatRoundStyleE2ESI_EENS1_15EpilogueDefaultEEEEEvvEEEEvNT_6ParamsE:
	.zero		1664


//--------------------- SYMBOLS --------------------------

	.type		.nv.reservedSmem.offset0,@object
	.size		.nv.reservedSmem.offset0,0x4
	.type		__assertfail,@function
